	.target	sm_100a

	.elftype	@"ET_EXEC"


//--------------------- .note.nv.tkinfo           --------------------------
	.section	.note.nv.tkinfo,"",@"SHT_NOTE"
	.sectionflags	@"SHF_NOTE_NV_TKINFO"
	.tkinfo
        /*0018*/ 	.word	0x00000002
        /*0030*/ 	.string	""
        /*0030*/ 	.string	"ptxas"
        /*0030*/ 	.string	"Cuda compilation tools, release 13.0, V13.0.88"
        /*0030*/ 	.string	"Build cuda_13.0.r13.0/compiler.36424714_0"
        /*0030*/ 	.string	"-arch sm_100a -m 64 "



//--------------------- .note.nv.cuinfo           --------------------------
	.section	.note.nv.cuinfo,"",@"SHT_NOTE"
	.sectionflags	@"SHF_NOTE_NV_CUINFO"
        /*0018*/ 	.short	0x0002
        /*001a*/ 	.short	0x0064
        /*001c*/ 	.short	0x0082
	.zero		2


//--------------------- .nv.info                  --------------------------
	.section	.nv.info,"",@"SHT_CUDA_INFO"
	.align	4


	//----- nvinfo : EIATTR_REGCOUNT
	.align		4
        /*0000*/ 	.byte	0x04, 0x2f
        /*0002*/ 	.short	(.L_19 - .L_18)
	.align		4
.L_18:
        /*0004*/ 	.word	index@(_ZN7cutlass13device_kernelINS_4gemm6kernel13GemmUniversalIN4cute5tupleIJiiiiEEENS1_10collective13CollectiveMmaINS1_35MainloopSm100TmaUmmaWarpSpecializedILi8ELi2ELi4ENS5_IJNS4_1CILi1EEESB_SB_EEEEENS5_IJNSA_ILi64EEENSA_ILi128EEENSA_ILi32EEEEEENS_10tfloat32_tENS5_IJSB_llEEESI_NS5_IJlSB_lEEENS4_8TiledMMAINS4_8MMA_AtomIJNS4_17SM100_MMA_TF32_SSISI_SI_fLi64ELi128ELNS4_4UMMA5MajorE1ELSP_0ELNSO_7ScaleInE0ELSQ_0EEEEEENS4_6LayoutISC_NS5_IJNSA_ILi0EEESU_SU_EEEEENS5_IJNS4_10UnderscoreESX_SX_EEEEENS4_13SM90_TMA_LOADENS4_14ComposedLayoutINS4_7SwizzleILi2ELi5ELi2EEENS4_18smem_ptr_flag_bitsILi32EEENST_INS5_IJSG_NSA_ILi4EEEEEENS5_IJSB_SG_EEEEEEEvNS4_8identityES10_NS11_INS12_ILi3ELi4ELi3EEES15_NST_INS5_IJNSA_ILi8EEESG_EEENS5_IJSG_SB_EEEEEEEvS1B_EENS_8epilogue10collective18CollectiveEpilogueINS1J_23Sm100TmaWarpSpecializedILi4ELi2ELi16ELb1ELb0EEEJSH_NS5_IJNST_ISE_SB_EENST_ISG_SB_EEEEESI_SK_SI_SK_NS1J_6fusion15FusionCallbacksIS1N_NS1R_17LinearCombinationISI_fSI_fLNS_15FloatRoundStyleE2EEESH_S1Q_JEEENS4_5SM1004TMEM4LOAD26SM100_TMEM_LOAD_16dp128b8xES10_S1H_NS4_17SM75_U32x4_LDSM_NENS4_14SM90_TMA_STOREES1H_NS4_17SM90_U32x4_STSM_NENS4_39AutoVectorizingCopyWithAssumedAlignmentILi128EEEEEEvvEEEEvNT_6ParamsE)
        /*0008*/ 	.word	0x0000005e


	//----- nvinfo : EIATTR_FRAME_SIZE
	.align		4
.L_19:
        /*000c*/ 	.byte	0x04, 0x11
        /*000e*/ 	.short	(.L_21 - .L_20)
	.align		4
.L_20:
        /*0010*/ 	.word	index@($__internal_2_$__cuda_sm10x_tcgen05_guardrail_trap_unallocated_columns_being_dealloced)
        /*0014*/ 	.word	0x00000000


	//----- nvinfo : EIATTR_FRAME_SIZE
	.align		4
.L_21:
        /*0018*/ 	.byte	0x04, 0x11
        /*001a*/ 	.short	(.L_23 - .L_22)
	.align		4
.L_22:
        /*001c*/ 	.word	index@($__internal_1_$__cuda_sm10x_tcgen05_guardrail_trap_phase_invalid_during_alloc)
        /*0020*/ 	.word	0x00000000


	//----- nvinfo : EIATTR_FRAME_SIZE
	.align		4
.L_23:
        /*0024*/ 	.byte	0x04, 0x11
        /*0026*/ 	.short	(.L_25 - .L_24)
	.align		4
.L_24:
        /*0028*/ 	.word	index@($__internal_0_$__cuda_sm10x_tcgen05_guardrail_trap_col_being_dealloced_not_returned_by_alloc)
        /*002c*/ 	.word	0x00000000


	//----- nvinfo : EIATTR_FRAME_SIZE
	.align		4
.L_25:
        /*0030*/ 	.byte	0x04, 0x11
        /*0032*/ 	.short	(.L_27 - .L_26)
	.align		4
.L_26:
        /*0034*/ 	.word	index@(_ZN7cutlass13device_kernelINS_4gemm6kernel13GemmUniversalIN4cute5tupleIJiiiiEEENS1_10collective13CollectiveMmaINS1_35MainloopSm100TmaUmmaWarpSpecializedILi8ELi2ELi4ENS5_IJNS4_1CILi1EEESB_SB_EEEEENS5_IJNSA_ILi64EEENSA_ILi128EEENSA_ILi32EEEEEENS_10tfloat32_tENS5_IJSB_llEEESI_NS5_IJlSB_lEEENS4_8TiledMMAINS4_8MMA_AtomIJNS4_17SM100_MMA_TF32_SSISI_SI_fLi64ELi128ELNS4_4UMMA5MajorE1ELSP_0ELNSO_7ScaleInE0ELSQ_0EEEEEENS4_6LayoutISC_NS5_IJNSA_ILi0EEESU_SU_EEEEENS5_IJNS4_10UnderscoreESX_SX_EEEEENS4_13SM90_TMA_LOADENS4_14ComposedLayoutINS4_7SwizzleILi2ELi5ELi2EEENS4_18smem_ptr_flag_bitsILi32EEENST_INS5_IJSG_NSA_ILi4EEEEEENS5_IJSB_SG_EEEEEEEvNS4_8identityES10_NS11_INS12_ILi3ELi4ELi3EEES15_NST_INS5_IJNSA_ILi8EEESG_EEENS5_IJSG_SB_EEEEEEEvS1B_EENS_8epilogue10collective18CollectiveEpilogueINS1J_23Sm100TmaWarpSpecializedILi4ELi2ELi16ELb1ELb0EEEJSH_NS5_IJNST_ISE_SB_EENST_ISG_SB_EEEEESI_SK_SI_SK_NS1J_6fusion15FusionCallbacksIS1N_NS1R_17LinearCombinationISI_fSI_fLNS_15FloatRoundStyleE2EEESH_S1Q_JEEENS4_5SM1004TMEM4LOAD26SM100_TMEM_LOAD_16dp128b8xES10_S1H_NS4_17SM75_U32x4_LDSM_NENS4_14SM90_TMA_STOREES1H_NS4_17SM90_U32x4_STSM_NENS4_39AutoVectorizingCopyWithAssumedAlignmentILi128EEEEEEvvEEEEvNT_6ParamsE)
        /*0038*/ 	.word	0x00000000


	//----- nvinfo : EIATTR_MIN_STACK_SIZE
	.align		4
.L_27:
        /*003c*/ 	.byte	0x04, 0x12
        /*003e*/ 	.short	(.L_29 - .L_28)
	.align		4
.L_28:
        /*0040*/ 	.word	index@(_ZN7cutlass13device_kernelINS_4gemm6kernel13GemmUniversalIN4cute5tupleIJiiiiEEENS1_10collective13CollectiveMmaINS1_35MainloopSm100TmaUmmaWarpSpecializedILi8ELi2ELi4ENS5_IJNS4_1CILi1EEESB_SB_EEEEENS5_IJNSA_ILi64EEENSA_ILi128EEENSA_ILi32EEEEEENS_10tfloat32_tENS5_IJSB_llEEESI_NS5_IJlSB_lEEENS4_8TiledMMAINS4_8MMA_AtomIJNS4_17SM100_MMA_TF32_SSISI_SI_fLi64ELi128ELNS4_4UMMA5MajorE1ELSP_0ELNSO_7ScaleInE0ELSQ_0EEEEEENS4_6LayoutISC_NS5_IJNSA_ILi0EEESU_SU_EEEEENS5_IJNS4_10UnderscoreESX_SX_EEEEENS4_13SM90_TMA_LOADENS4_14ComposedLayoutINS4_7SwizzleILi2ELi5ELi2EEENS4_18smem_ptr_flag_bitsILi32EEENST_INS5_IJSG_NSA_ILi4EEEEEENS5_IJSB_SG_EEEEEEEvNS4_8identityES10_NS11_INS12_ILi3ELi4ELi3EEES15_NST_INS5_IJNSA_ILi8EEESG_EEENS5_IJSG_SB_EEEEEEEvS1B_EENS_8epilogue10collective18CollectiveEpilogueINS1J_23Sm100TmaWarpSpecializedILi4ELi2ELi16ELb1ELb0EEEJSH_NS5_IJNST_ISE_SB_EENST_ISG_SB_EEEEESI_SK_SI_SK_NS1J_6fusion15FusionCallbacksIS1N_NS1R_17LinearCombinationISI_fSI_fLNS_15FloatRoundStyleE2EEESH_S1Q_JEEENS4_5SM1004TMEM4LOAD26SM100_TMEM_LOAD_16dp128b8xES10_S1H_NS4_17SM75_U32x4_LDSM_NENS4_14SM90_TMA_STOREES1H_NS4_17SM90_U32x4_STSM_NENS4_39AutoVectorizingCopyWithAssumedAlignmentILi128EEEEEEvvEEEEvNT_6ParamsE)
        /*0044*/ 	.word	0x00000000
.L_29:


//--------------------- .nv.compat                --------------------------
	.section	.nv.compat,"",@"SHT_CUDA_COMPAT_INFO"
	.align	4
        /*0000*/ 	.byte	0x02, 0x09, 0x01, 0x00, 0x02, 0x02, 0x02, 0x00, 0x02, 0x05, 0x05, 0x00, 0x03, 0x07, 0x01, 0x01
        /*0010*/ 	.byte	0x02, 0x03, 0x01, 0x00, 0x02, 0x06, 0x01, 0x00, 0x04, 0x0b, 0x08, 0x00, 0x09, 0x00, 0x00, 0x00
        /*0020*/ 	.byte	0x00, 0x00, 0x00, 0x00


//--------------------- .nv.info._ZN7cutlass13device_kernelINS_4gemm6kernel13GemmUniversalIN4cute5tupleIJiiiiEEENS1_10collective13CollectiveMmaINS1_35MainloopSm100TmaUmmaWarpSpecializedILi8ELi2ELi4ENS5_IJNS4_1CILi1EEESB_SB_EEEEENS5_IJNSA_ILi64EEENSA_ILi128EEENSA_ILi32EEEEEENS_10tfloat32_tENS5_IJSB_llEEESI_NS5_IJlSB_lEEENS4_8TiledMMAINS4_8MMA_AtomIJNS4_17SM100_MMA_TF32_SSISI_SI_fLi64ELi128ELNS4_4UMMA5MajorE1ELSP_0ELNSO_7ScaleInE0ELSQ_0EEEEEENS4_6LayoutISC_NS5_IJNSA_ILi0EEESU_SU_EEEEENS5_IJNS4_10UnderscoreESX_SX_EEEEENS4_13SM90_TMA_LOADENS4_14ComposedLayoutINS4_7SwizzleILi2ELi5ELi2EEENS4_18smem_ptr_flag_bitsILi32EEENST_INS5_IJSG_NSA_ILi4EEEEEENS5_IJSB_SG_EEEEEEEvNS4_8identityES10_NS11_INS12_ILi3ELi4ELi3EEES15_NST_INS5_IJNSA_ILi8EEESG_EEENS5_IJSG_SB_EEEEEEEvS1B_EENS_8epilogue10collective18CollectiveEpilogueINS1J_23Sm100TmaWarpSpecializedILi4ELi2ELi16ELb1ELb0EEEJSH_NS5_IJNST_ISE_SB_EENST_ISG_SB_EEEEESI_SK_SI_SK_NS1J_6fusion15FusionCallbacksIS1N_NS1R_17LinearCombinationISI_fSI_fLNS_15FloatRoundStyleE2EEESH_S1Q_JEEENS4_5SM1004TMEM4LOAD26SM100_TMEM_LOAD_16dp128b8xES10_S1H_NS4_17SM75_U32x4_LDSM_NENS4_14SM90_TMA_STOREES1H_NS4_17SM90_U32x4_STSM_NENS4_39AutoVectorizingCopyWithAssumedAlignmentILi128EEEEEEvvEEEEvNT_6ParamsE --------------------------
	.section	.nv.info._ZN7cutlass13device_kernelINS_4gemm6kernel13GemmUniversalIN4cute5tupleIJiiiiEEENS1_10collective13CollectiveMmaINS1_35MainloopSm100TmaUmmaWarpSpecializedILi8ELi2ELi4ENS5_IJNS4_1CILi1EEESB_SB_EEEEENS5_IJNSA_ILi64EEENSA_ILi128EEENSA_ILi32EEEEEENS_10tfloat32_tENS5_IJSB_llEEESI_NS5_IJlSB_lEEENS4_8TiledMMAINS4_8MMA_AtomIJNS4_17SM100_MMA_TF32_SSISI_SI_fLi64ELi128ELNS4_4UMMA5MajorE1ELSP_0ELNSO_7ScaleInE0ELSQ_0EEEEEENS4_6LayoutISC_NS5_IJNSA_ILi0EEESU_SU_EEEEENS5_IJNS4_10UnderscoreESX_SX_EEEEENS4_13SM90_TMA_LOADENS4_14ComposedLayoutINS4_7SwizzleILi2ELi5ELi2EEENS4_18smem_ptr_flag_bitsILi32EEENST_INS5_IJSG_NSA_ILi4EEEEEENS5_IJSB_SG_EEEEEEEvNS4_8identityES10_NS11_INS12_ILi3ELi4ELi3EEES15_NST_INS5_IJNSA_ILi8EEESG_EEENS5_IJSG_SB_EEEEEEEvS1B_EENS_8epilogue10collective18CollectiveEpilogueINS1J_23Sm100TmaWarpSpecializedILi4ELi2ELi16ELb1ELb0EEEJSH_NS5_IJNST_ISE_SB_EENST_ISG_SB_EEEEESI_SK_SI_SK_NS1J_6fusion15FusionCallbacksIS1N_NS1R_17LinearCombinationISI_fSI_fLNS_15FloatRoundStyleE2EEESH_S1Q_JEEENS4_5SM1004TMEM4LOAD26SM100_TMEM_LOAD_16dp128b8xES10_S1H_NS4_17SM75_U32x4_LDSM_NENS4_14SM90_TMA_STOREES1H_NS4_17SM90_U32x4_STSM_NENS4_39AutoVectorizingCopyWithAssumedAlignmentILi128EEEEEEvvEEEEvNT_6ParamsE,"",@"SHT_CUDA_INFO"
	.sectionflags	@""
	.align	4


	//----- nvinfo : EIATTR_CUDA_API_VERSION
	.align		4
        /*0000*/ 	.byte	0x04, 0x37
        /*0002*/ 	.short	(.L_31 - .L_30)
.L_30:
        /*0004*/ 	.word	0x00000082


	//----- nvinfo : EIATTR_KPARAM_INFO
	.align		4
.L_31:
        /*0008*/ 	.byte	0x04, 0x17
        /*000a*/ 	.short	(.L_33 - .L_32)
.L_32:
        /*000c*/ 	.word	0x00000000
        /*0010*/ 	.short	0x0000
        /*0012*/ 	.short	0x0000
        /*0014*/ 	.byte	0x00, 0xf0, 0x01, 0x20


	//----- nvinfo : EIATTR_AT_ENTRY_FRAGMENTS
	.align		4
.L_33:
        /*0018*/ 	.byte	0x04, 0x4f
        /*001a*/ 	.short	(.L_35 - .L_34)


	//   ....[0]....
.L_34:
        /*001c*/ 	.word	0x00000006


	//----- nvinfo : EIATTR_RESERVED_SMEM_USED
	.align		4
.L_35:
        /*0020*/ 	.byte	0x01, 0x41
	.zero		2


	//----- nvinfo : EIATTR_SPARSE_MMA_MASK
	.align		4
        /*0024*/ 	.byte	0x03, 0x50
        /*0026*/ 	.short	0x0000


	//----- nvinfo : EIATTR_TCGEN05_1CTA_USED
	.align		4
        /*0028*/ 	.byte	0x01, 0x51
	.zero		2


	//----- nvinfo : EIATTR_MAXREG_COUNT
	.align		4
        /*002c*/ 	.byte	0x03, 0x1b
        /*002e*/ 	.short	0x00ff


	//----- nvinfo : EIATTR_NUM_BARRIERS
	.align		4
        /*0030*/ 	.byte	0x02, 0x4c
        /*0032*/ 	.byte	0x07
	.zero		1


	//----- nvinfo : EIATTR_EXTERNS
	.align		4
        /*0034*/ 	.byte	0x04, 0x0f
        /*0036*/ 	.short	(.L_37 - .L_36)


	//   ....[0]....
	.align		4
.L_36:
        /*0038*/ 	.word	index@(__assertfail)


	//----- nvinfo : EIATTR_MERCURY_ISA_VERSION
	.align		4
.L_37:
        /*003c*/ 	.byte	0x03, 0x5f
        /*003e*/ 	.short	0x0101


	//----- nvinfo : EIATTR_INT_WARP_WIDE_INSTR_OFFSETS
	.align		4
        /*0040*/ 	.byte	0x04, 0x31
        /*0042*/ 	.short	(.L_39 - .L_38)


	//   ....[0]....
.L_38:
        /*0044*/ 	.word	0x00001f20


	//   ....[1]....
        /*0048*/ 	.word	0x00003c00


	//   ....[2]....
        /*004c*/ 	.word	0x00003c30


	//   ....[3]....
        /*0050*/ 	.word	0x00003c80


	//   ....[4]....
        /*0054*/ 	.word	0x00004590


	//   ....[5]....
        /*0058*/ 	.word	0x000045f0


	//   ....[6]....
        /*005c*/ 	.word	0x000046d0


	//   ....[7]....
        /*0060*/ 	.word	0x00004740


	//   ....[8]....
        /*0064*/ 	.word	0x00004850


	//   ....[9]....
        /*0068*/ 	.word	0x000048e0


	//   ....[10]....
        /*006c*/ 	.word	0x00004ab0


	//   ....[11]....
        /*0070*/ 	.word	0x00004c10


	//----- nvinfo : EIATTR_COOP_GROUP_MASK_REGIDS
	.align		4
.L_39:
        /*0074*/ 	.byte	0x04, 0x29
        /*0076*/ 	.short	(.L_41 - .L_40)


	//   ....[0]....
.L_40:
        /*0078*/ 	.word	0xffffffff


	//   ....[1]....
        /*007c*/ 	.word	0xffffffff


	//   ....[2]....
        /*0080*/ 	.word	0xffffffff


	//   ....[3]....
        /*0084*/ 	.word	0xffffffff


	//   ....[4]....
        /*0088*/ 	.word	0xffffffff


	//   ....[5]....
        /*008c*/ 	.word	0xffffffff


	//   ....[6]....
        /*0090*/ 	.word	0xffffffff


	//   ....[7]....
        /*0094*/ 	.word	0xffffffff


	//   ....[8]....
        /*0098*/ 	.word	0xffffffff


	//   ....[9]....
        /*009c*/ 	.word	0xffffffff


	//   ....[10]....
        /*00a0*/ 	.word	0xffffffff


	//   ....[11]....
        /*00a4*/ 	.word	0xffffffff


	//   ....[12]....
        /*00a8*/ 	.word	0xffffffff


	//----- nvinfo : EIATTR_COOP_GROUP_INSTR_OFFSETS
	.align		4
.L_41:
        /*00ac*/ 	.byte	0x04, 0x28
        /*00ae*/ 	.short	(.L_43 - .L_42)


	//   ....[0]....
.L_42:
        /*00b0*/ 	.word	0x00000090


	//   ....[1]....
        /*00b4*/ 	.word	0x000004d0


	//   ....[2]....
        /*00b8*/ 	.word	0x000006c0


	//   ....[3]....
        /*00bc*/ 	.word	0x00000860


	//   ....[4]....
        /*00c0*/ 	.word	0x00000960


	//   ....[5]....
        /*00c4*/ 	.word	0x00000ad0


	//   ....[6]....
        /*00c8*/ 	.word	0x00000c70


	//   ....[7]....
        /*00cc*/ 	.word	0x00001e00


	//   ....[8]....
        /*00d0*/ 	.word	0x00002e20


	//   ....[9]....
        /*00d4*/ 	.word	0x00003030


	//   ....[10]....
        /*00d8*/ 	.word	0x00003060


	//   ....[11]....
        /*00dc*/ 	.word	0x00003af0


	//   ....[12]....
        /*00e0*/ 	.word	0x00003d20


	//----- nvinfo : EIATTR_VRC_CTA_INIT_COUNT
	.align		4
.L_43:
        /*00e4*/ 	.byte	0x02, 0x4a
        /*00e6*/ 	.byte	0x80
	.zero		1


	//----- nvinfo : EIATTR_SYSCALL_OFFSETS
	.align		4
        /*00e8*/ 	.byte	0x04, 0x46
        /*00ea*/ 	.short	(.L_45 - .L_44)


	//   ....[0]....
.L_44:
        /*00ec*/ 	.word	0x000056d0


	//   ....[1]....
        /*00f0*/ 	.word	0x000057c0


	//   ....[2]....
        /*00f4*/ 	.word	0x00005ff0


	//   ....[3]....
        /*00f8*/ 	.word	0x000069b0


	//   ....[4]....
        /*00fc*/ 	.word	0x00007310


	//   ....[5]....
        /*0100*/ 	.word	0x00007c70


	//----- nvinfo : EIATTR_MBARRIER_INSTR_OFFSETS
	.align		4
.L_45:
        /*0104*/ 	.byte	0x04, 0x39
        /*0106*/ 	.short	(.L_47 - .L_46)


	//   ....[0]....
.L_46:
        /*0108*/ 	.word	0x000005b0
        /*010c*/ 	.word	0x000000ff
        /*0110*/ 	.word	0x00000000
        /*0114*/ 	.short	0x0100
        /*0116*/ 	.byte	0x05
	.zero		1


	//   ....[1]....
        /*0118*/ 	.word	0x000005c0
        /*011c*/ 	.word	0x000000ff
        /*0120*/ 	.word	0x00000040
        /*0124*/ 	.short	0x0100
        /*0126*/ 	.byte	0x05
	.zero		1


	//   ....[2]....
        /*0128*/ 	.word	0x000005d0
        /*012c*/ 	.word	0x000000ff
        /*0130*/ 	.word	0x00000008
        /*0134*/ 	.short	0x0100
        /*0136*/ 	.byte	0x05
	.zero		1


	//   ....[3]....
        /*0138*/ 	.word	0x000005e0
        /*013c*/ 	.word	0x000000ff
        /*0140*/ 	.word	0x00000048
        /*0144*/ 	.short	0x0100
        /*0146*/ 	.byte	0x05
	.zero		1


	//   ....[4]....
        /*0148*/ 	.word	0x000005f0
        /*014c*/ 	.word	0x000000ff
        /*0150*/ 	.word	0x00000010
        /*0154*/ 	.short	0x0100
        /*0156*/ 	.byte	0x05
	.zero		1


	//   ....[5]....
        /*0158*/ 	.word	0x00000600
        /*015c*/ 	.word	0x000000ff
        /*0160*/ 	.word	0x00000050
        /*0164*/ 	.short	0x0100
        /*0166*/ 	.byte	0x05
	.zero		1


	//   ....[6]....
        /*0168*/ 	.word	0x00000610
        /*016c*/ 	.word	0x000000ff
        /*0170*/ 	.word	0x00000018
        /*0174*/ 	.short	0x0100
        /*0176*/ 	.byte	0x05
	.zero		1


	//   ....[7]....
        /*0178*/ 	.word	0x00000620
        /*017c*/ 	.word	0x000000ff
        /*0180*/ 	.word	0x00000058
        /*0184*/ 	.short	0x0100
        /*0186*/ 	.byte	0x05
	.zero		1


	//   ....[8]....
        /*0188*/ 	.word	0x00000630
        /*018c*/ 	.word	0x000000ff
        /*0190*/ 	.word	0x00000020
        /*0194*/ 	.short	0x0100
        /*0196*/ 	.byte	0x05
	.zero		1


	//   ....[9]....
        /*0198*/ 	.word	0x00000640
        /*019c*/ 	.word	0x000000ff
        /*01a0*/ 	.word	0x00000060
        /*01a4*/ 	.short	0x0100
        /*01a6*/ 	.byte	0x05
	.zero		1


	//   ....[10]....
        /*01a8*/ 	.word	0x00000650
        /*01ac*/ 	.word	0x000000ff
        /*01b0*/ 	.word	0x00000028
        /*01b4*/ 	.short	0x0100
        /*01b6*/ 	.byte	0x05
	.zero		1


	//   ....[11]....
        /*01b8*/ 	.word	0x00000660
        /*01bc*/ 	.word	0x000000ff
        /*01c0*/ 	.word	0x00000068
        /*01c4*/ 	.short	0x0100
        /*01c6*/ 	.byte	0x05
	.zero		1


	//   ....[12]....
        /*01c8*/ 	.word	0x00000670
        /*01cc*/ 	.word	0x000000ff
        /*01d0*/ 	.word	0x00000030
        /*01d4*/ 	.short	0x0100
        /*01d6*/ 	.byte	0x05
	.zero		1


	//   ....[13]....
        /*01d8*/ 	.word	0x00000680
        /*01dc*/ 	.word	0x000000ff
        /*01e0*/ 	.word	0x00000070
        /*01e4*/ 	.short	0x0100
        /*01e6*/ 	.byte	0x05
	.zero		1


	//   ....[14]....
        /*01e8*/ 	.word	0x00000690
        /*01ec*/ 	.word	0x000000ff
        /*01f0*/ 	.word	0x00000038
        /*01f4*/ 	.short	0x0100
        /*01f6*/ 	.byte	0x05
	.zero		1


	//   ....[15]....
        /*01f8*/ 	.word	0x000006a0
        /*01fc*/ 	.word	0x000000ff
        /*0200*/ 	.word	0x00000078
        /*0204*/ 	.short	0x0100
        /*0206*/ 	.byte	0x05
	.zero		1


	//   ....[16]....
        /*0208*/ 	.word	0x000007d0
        /*020c*/ 	.word	0x000000ff
        /*0210*/ 	.word	0x00000080
        /*0214*/ 	.short	0x0100
        /*0216*/ 	.byte	0x07
	.zero		1


	//   ....[17]....
        /*0218*/ 	.word	0x000007e0
        /*021c*/ 	.word	0x000000ff
        /*0220*/ 	.word	0x000000a0
        /*0224*/ 	.short	0x0100
        /*0226*/ 	.byte	0x07
	.zero		1


	//   ....[18]....
        /*0228*/ 	.word	0x000007f0
        /*022c*/ 	.word	0x000000ff
        /*0230*/ 	.word	0x00000088
        /*0234*/ 	.short	0x0100
        /*0236*/ 	.byte	0x07
	.zero		1


	//   ....[19]....
        /*0238*/ 	.word	0x00000800
        /*023c*/ 	.word	0x000000ff
        /*0240*/ 	.word	0x000000a8
        /*0244*/ 	.short	0x0100
        /*0246*/ 	.byte	0x07
	.zero		1


	//   ....[20]....
        /*0248*/ 	.word	0x00000810
        /*024c*/ 	.word	0x000000ff
        /*0250*/ 	.word	0x00000090
        /*0254*/ 	.short	0x0100
        /*0256*/ 	.byte	0x07
	.zero		1


	//   ....[21]....
        /*0258*/ 	.word	0x00000820
        /*025c*/ 	.word	0x000000ff
        /*0260*/ 	.word	0x000000b0
        /*0264*/ 	.short	0x0100
        /*0266*/ 	.byte	0x07
	.zero		1


	//   ....[22]....
        /*0268*/ 	.word	0x00000830
        /*026c*/ 	.word	0x000000ff
        /*0270*/ 	.word	0x00000098
        /*0274*/ 	.short	0x0100
        /*0276*/ 	.byte	0x07
	.zero		1


	//   ....[23]....
        /*0278*/ 	.word	0x00000840
        /*027c*/ 	.word	0x000000ff
        /*0280*/ 	.word	0x000000b8
        /*0284*/ 	.short	0x0100
        /*0286*/ 	.byte	0x07
	.zero		1


	//   ....[24]....
        /*0288*/ 	.word	0x00000930
        /*028c*/ 	.word	0x000000ff
        /*0290*/ 	.word	0x000000c0
        /*0294*/ 	.short	0x0100
        /*0296*/ 	.byte	0x05
	.zero		1


	//   ....[25]....
        /*0298*/ 	.word	0x00000940
        /*029c*/ 	.word	0x000000ff
        /*02a0*/ 	.word	0x000000c8
        /*02a4*/ 	.short	0x0100
        /*02a6*/ 	.byte	0x05
	.zero		1


	//   ....[26]....
        /*02a8*/ 	.word	0x00000a80
        /*02ac*/ 	.word	0x000000ff
        /*02b0*/ 	.word	0x000000d0
        /*02b4*/ 	.short	0x0100
        /*02b6*/ 	.byte	0x05
	.zero		1


	//   ....[27]....
        /*02b8*/ 	.word	0x00000a90
        /*02bc*/ 	.word	0x000000ff
        /*02c0*/ 	.word	0x000000e0
        /*02c4*/ 	.short	0x0100
        /*02c6*/ 	.byte	0x05
	.zero		1


	//   ....[28]....
        /*02c8*/ 	.word	0x00000aa0
        /*02cc*/ 	.word	0x000000ff
        /*02d0*/ 	.word	0x000000d8
        /*02d4*/ 	.short	0x0100
        /*02d6*/ 	.byte	0x05
	.zero		1


	//   ....[29]....
        /*02d8*/ 	.word	0x00000ab0
        /*02dc*/ 	.word	0x000000ff
        /*02e0*/ 	.word	0x000000e8
        /*02e4*/ 	.short	0x0100
        /*02e6*/ 	.byte	0x05
	.zero		1


	//   ....[30]....
        /*02e8*/ 	.word	0x00000be0
        /*02ec*/ 	.word	0x000000ff
        /*02f0*/ 	.word	0x000000f0
        /*02f4*/ 	.short	0x0100
        /*02f6*/ 	.byte	0x07
	.zero		1


	//   ....[31]....
        /*02f8*/ 	.word	0x00000bf0
        /*02fc*/ 	.word	0x000000ff
        /*0300*/ 	.word	0x00000110
        /*0304*/ 	.short	0x0100
        /*0306*/ 	.byte	0x07
	.zero		1


	//   ....[32]....
        /*0308*/ 	.word	0x00000c00
        /*030c*/ 	.word	0x000000ff
        /*0310*/ 	.word	0x000000f8
        /*0314*/ 	.short	0x0100
        /*0316*/ 	.byte	0x07
	.zero		1


	//   ....[33]....
        /*0318*/ 	.word	0x00000c10
        /*031c*/ 	.word	0x000000ff
        /*0320*/ 	.word	0x00000118
        /*0324*/ 	.short	0x0100
        /*0326*/ 	.byte	0x07
	.zero		1


	//   ....[34]....
        /*0328*/ 	.word	0x00000c20
        /*032c*/ 	.word	0x000000ff
        /*0330*/ 	.word	0x00000100
        /*0334*/ 	.short	0x0100
        /*0336*/ 	.byte	0x07
	.zero		1


	//   ....[35]....
        /*0338*/ 	.word	0x00000c30
        /*033c*/ 	.word	0x000000ff
        /*0340*/ 	.word	0x00000120
        /*0344*/ 	.short	0x0100
        /*0346*/ 	.byte	0x07
	.zero		1


	//   ....[36]....
        /*0348*/ 	.word	0x00000c40
        /*034c*/ 	.word	0x000000ff
        /*0350*/ 	.word	0x00000108
        /*0354*/ 	.short	0x0100
        /*0356*/ 	.byte	0x07
	.zero		1


	//   ....[37]....
        /*0358*/ 	.word	0x00000c50
        /*035c*/ 	.word	0x000000ff
        /*0360*/ 	.word	0x00000128
        /*0364*/ 	.short	0x0100
        /*0366*/ 	.byte	0x07
	.zero		1


	//   ....[38]....
        /*0368*/ 	.word	0x00000d40
        /*036c*/ 	.word	0x000000ff
        /*0370*/ 	.word	0x00000130
        /*0374*/ 	.short	0x0100
        /*0376*/ 	.byte	0x05
	.zero		1


	//   ....[39]....
        /*0378*/ 	.word	0x00000d50
        /*037c*/ 	.word	0x000000ff
        /*0380*/ 	.word	0x00000140
        /*0384*/ 	.short	0x0100
        /*0386*/ 	.byte	0x05
	.zero		1


	//   ....[40]....
        /*0388*/ 	.word	0x00000d60
        /*038c*/ 	.word	0x000000ff
        /*0390*/ 	.word	0x00000138
        /*0394*/ 	.short	0x0100
        /*0396*/ 	.byte	0x05
	.zero		1


	//   ....[41]....
        /*0398*/ 	.word	0x00000d70
        /*039c*/ 	.word	0x000000ff
        /*03a0*/ 	.word	0x00000148
        /*03a4*/ 	.short	0x0100
        /*03a6*/ 	.byte	0x05
	.zero		1


	//   ....[42]....
        /*03a8*/ 	.word	0x00001640
        /*03ac*/ 	.word	0x00000002
        /*03b0*/ 	.word	0x00000140
        /*03b4*/ 	.short	0x010a
        /*03b6*/ 	.byte	0xff
	.zero		1


	//   ....[43]....
        /*03b8*/ 	.word	0x00001670
        /*03bc*/ 	.word	0x00000002
        /*03c0*/ 	.word	0x00000130
        /*03c4*/ 	.short	0x0101
        /*03c6*/ 	.byte	0xff
	.zero		1


	//   ....[44]....
        /*03c8*/ 	.word	0x00001740
        /*03cc*/ 	.word	0x000000ff
        /*03d0*/ 	.word	0x00000040
        /*03d4*/ 	.short	0x010a
        /*03d6*/ 	.byte	0x08
	.zero		1


	//   ....[45]....
        /*03d8*/ 	.word	0x000017f0
        /*03dc*/ 	.word	0x000000ff
        /*03e0*/ 	.word	0x00000040
        /*03e4*/ 	.short	0x010a
        /*03e6*/ 	.byte	0x21
	.zero		1


	//   ....[46]....
        /*03e8*/ 	.word	0x00001940
        /*03ec*/ 	.word	0x000000ff
        /*03f0*/ 	.word	0x00000040
        /*03f4*/ 	.short	0x010a
        /*03f6*/ 	.byte	0x08
	.zero		1


	//   ....[47]....
        /*03f8*/ 	.word	0x00001aa0
        /*03fc*/ 	.word	0x000000ff
        /*0400*/ 	.word	0x000000c8
        /*0404*/ 	.short	0x0101
        /*0406*/ 	.byte	0x04
	.zero		1


	//   ....[48]....
        /*0408*/ 	.word	0x00001ac0
        /*040c*/ 	.word	0x000000ff
        /*0410*/ 	.word	0x00000040
        /*0414*/ 	.short	0x010a
        /*0416*/ 	.byte	0x08
	.zero		1


	//   ....[49]....
        /*0418*/ 	.word	0x00001b50
        /*041c*/ 	.word	0x000000ff
        /*0420*/ 	.word	0x00000040
        /*0424*/ 	.short	0x010a
        /*0426*/ 	.byte	0x19
	.zero		1


	//   ....[50]....
        /*0428*/ 	.word	0x00001ca0
        /*042c*/ 	.word	0x000000ff
        /*0430*/ 	.word	0x00000040
        /*0434*/ 	.short	0x010a
        /*0436*/ 	.byte	0x08
	.zero		1


	//   ....[51]....
        /*0438*/ 	.word	0x00001e30
        /*043c*/ 	.word	0x00000002
        /*0440*/ 	.word	0x000000d0
        /*0444*/ 	.short	0x010a
        /*0446*/ 	.byte	0xff
	.zero		1


	//   ....[52]....
        /*0448*/ 	.word	0x00001ef0
        /*044c*/ 	.word	0x00000002
        /*0450*/ 	.word	0x00000000
        /*0454*/ 	.short	0x0101
        /*0456*/ 	.byte	0xff
	.zero		1


	//   ....[53]....
        /*0458*/ 	.word	0x00002450
        /*045c*/ 	.word	0x000000ff
        /*0460*/ 	.word	0x00000000
        /*0464*/ 	.short	0x010a
        /*0466*/ 	.byte	0x05
	.zero		1


	//   ....[54]....
        /*0468*/ 	.word	0x000024e0
        /*046c*/ 	.word	0x000000ff
        /*0470*/ 	.word	0x00000000
        /*0474*/ 	.short	0x010a
        /*0476*/ 	.byte	0x05
	.zero		1


	//   ....[55]....
        /*0478*/ 	.word	0x00002570
        /*047c*/ 	.word	0x000000ff
        /*0480*/ 	.word	0x00000000
        /*0484*/ 	.short	0x010a
        /*0486*/ 	.byte	0x05
	.zero		1


	//   ....[56]....
        /*0488*/ 	.word	0x00002600
        /*048c*/ 	.word	0x000000ff
        /*0490*/ 	.word	0x00000000
        /*0494*/ 	.short	0x010a
        /*0496*/ 	.byte	0x05
	.zero		1


	//   ....[57]....
        /*0498*/ 	.word	0x00002690
        /*049c*/ 	.word	0x000000ff
        /*04a0*/ 	.word	0x00000000
        /*04a4*/ 	.short	0x010a
        /*04a6*/ 	.byte	0x05
	.zero		1


	//   ....[58]....
        /*04a8*/ 	.word	0x00002720
        /*04ac*/ 	.word	0x000000ff
        /*04b0*/ 	.word	0x00000000
        /*04b4*/ 	.short	0x010a
        /*04b6*/ 	.byte	0x05
	.zero		1


	//   ....[59]....
        /*04b8*/ 	.word	0x000027b0
        /*04bc*/ 	.word	0x000000ff
        /*04c0*/ 	.word	0x00000000
        /*04c4*/ 	.short	0x010a
        /*04c6*/ 	.byte	0x05
	.zero		1


	//   ....[60]....
        /*04c8*/ 	.word	0x00002850
        /*04cc*/ 	.word	0x00000000
        /*04d0*/ 	.word	0x00000000
        /*04d4*/ 	.short	0x010a
        /*04d6*/ 	.byte	0xff
	.zero		1


	//   ....[61]....
        /*04d8*/ 	.word	0x00002970
        /*04dc*/ 	.word	0x00000000
        /*04e0*/ 	.word	0x00000130
        /*04e4*/ 	.short	0x010a
        /*04e6*/ 	.byte	0xff
	.zero		1


	//   ....[62]....
        /*04e8*/ 	.word	0x000029e0
        /*04ec*/ 	.word	0x00000000
        /*04f0*/ 	.word	0x00000000
        /*04f4*/ 	.short	0x0101
        /*04f6*/ 	.byte	0xff
	.zero		1


	//   ....[63]....
        /*04f8*/ 	.word	0x00002a00
        /*04fc*/ 	.word	0x000000ff
        /*0500*/ 	.word	0x000000e0
        /*0504*/ 	.short	0x010a
        /*0506*/ 	.byte	0x05
	.zero		1


	//   ....[64]....
        /*0508*/ 	.word	0x00002b20
        /*050c*/ 	.word	0x00000000
        /*0510*/ 	.word	0x000000d0
        /*0514*/ 	.short	0x010a
        /*0516*/ 	.byte	0xff
	.zero		1


	//   ....[65]....
        /*0518*/ 	.word	0x00002c20
        /*051c*/ 	.word	0x00000000
        /*0520*/ 	.word	0x00000000
        /*0524*/ 	.short	0x0101
        /*0526*/ 	.byte	0xff
	.zero		1


	//   ....[66]....
        /*0528*/ 	.word	0x00002cb0
        /*052c*/ 	.word	0x000000ff
        /*0530*/ 	.word	0x000000e0
        /*0534*/ 	.short	0x0106
        /*0536*/ 	.byte	0x05
	.zero		1


	//   ....[67]....
        /*0538*/ 	.word	0x00002cd0
        /*053c*/ 	.word	0x000000ff
        /*0540*/ 	.word	0x000000e0
        /*0544*/ 	.short	0x010a
        /*0546*/ 	.byte	0x05
	.zero		1


	//   ....[68]....
        /*0548*/ 	.word	0x00002d60
        /*054c*/ 	.word	0x000000ff
        /*0550*/ 	.word	0x000000e0
        /*0554*/ 	.short	0x0106
        /*0556*/ 	.byte	0x04
	.zero		1


	//   ....[69]....
        /*0558*/ 	.word	0x00002da0
        /*055c*/ 	.word	0x00000000
        /*0560*/ 	.word	0x000000e0
        /*0564*/ 	.short	0x010a
        /*0566*/ 	.byte	0xff
	.zero		1


	//   ....[70]....
        /*0568*/ 	.word	0x000032e0
        /*056c*/ 	.word	0x00000000
        /*0570*/ 	.word	0x000000d0
        /*0574*/ 	.short	0x010a
        /*0576*/ 	.byte	0xff
	.zero		1


	//   ....[71]....
        /*0578*/ 	.word	0x000033e0
        /*057c*/ 	.word	0x00000003
        /*0580*/ 	.word	0x00000000
        /*0584*/ 	.short	0x0101
        /*0586*/ 	.byte	0xff
	.zero		1


	//   ....[72]....
        /*0588*/ 	.word	0x000033f0
        /*058c*/ 	.word	0x000000ff
        /*0590*/ 	.word	0x00000000
        /*0594*/ 	.short	0x010a
        /*0596*/ 	.byte	0x06
	.zero		1


	//   ....[73]....
        /*0598*/ 	.word	0x00003470
        /*059c*/ 	.word	0x000000ff
        /*05a0*/ 	.word	0x00000110
        /*05a4*/ 	.short	0x010a
        /*05a6*/ 	.byte	0x07
	.zero		1


	//   ....[74]....
        /*05a8*/ 	.word	0x00003550
        /*05ac*/ 	.word	0x000000ff
        /*05b0*/ 	.word	0x00000000
        /*05b4*/ 	.short	0x010a
        /*05b6*/ 	.byte	0x06
	.zero		1


	//   ....[75]....
        /*05b8*/ 	.word	0x00003680
        /*05bc*/ 	.word	0x000000ff
        /*05c0*/ 	.word	0x00000000
        /*05c4*/ 	.short	0x010a
        /*05c6*/ 	.byte	0x1a
	.zero		1


	//   ....[76]....
        /*05c8*/ 	.word	0x00003920
        /*05cc*/ 	.word	0x000000ff
        /*05d0*/ 	.word	0x00000000
        /*05d4*/ 	.short	0x010a
        /*05d6*/ 	.byte	0x06
	.zero		1


	//   ....[77]....
        /*05d8*/ 	.word	0x000039b0
        /*05dc*/ 	.word	0x000000ff
        /*05e0*/ 	.word	0x00000000
        /*05e4*/ 	.short	0x010a
        /*05e6*/ 	.byte	0x06
	.zero		1


	//   ....[78]....
        /*05e8*/ 	.word	0x00003a40
        /*05ec*/ 	.word	0x000000ff
        /*05f0*/ 	.word	0x00000000
        /*05f4*/ 	.short	0x010a
        /*05f6*/ 	.byte	0x06
	.zero		1


	//   ....[79]....
        /*05f8*/ 	.word	0x00003ad0
        /*05fc*/ 	.word	0x000000ff
        /*0600*/ 	.word	0x00000000
        /*0604*/ 	.short	0x010a
        /*0606*/ 	.byte	0x07
	.zero		1


	//   ....[80]....
        /*0608*/ 	.word	0x00003f40
        /*060c*/ 	.word	0x00000000
        /*0610*/ 	.word	0x000000d0
        /*0614*/ 	.short	0x010a
        /*0616*/ 	.byte	0xff
	.zero		1


	//   ....[81]....
        /*0618*/ 	.word	0x00004000
        /*061c*/ 	.word	0x00000000
        /*0620*/ 	.word	0x00000000
        /*0624*/ 	.short	0x0101
        /*0626*/ 	.byte	0xff
	.zero		1


	//   ....[82]....
        /*0628*/ 	.word	0x00004320
        /*062c*/ 	.word	0x000000ff
        /*0630*/ 	.word	0x000000c8
        /*0634*/ 	.short	0x010a
        /*0636*/ 	.byte	0x07
	.zero		1


	//   ....[83]....
        /*0638*/ 	.word	0x00004510
        /*063c*/ 	.word	0x000000ff
        /*0640*/ 	.word	0x000000a0
        /*0644*/ 	.short	0x010a
        /*0646*/ 	.byte	0x07
	.zero		1


	//   ....[84]....
        /*0648*/ 	.word	0x00004680
        /*064c*/ 	.word	0x000000ff
        /*0650*/ 	.word	0x00000080
        /*0654*/ 	.short	0x010b
        /*0656*/ 	.byte	0x07
	.zero		1


	//   ....[85]....
        /*0658*/ 	.word	0x00004690
        /*065c*/ 	.word	0x000000ff
        /*0660*/ 	.word	0x00000000
        /*0664*/ 	.short	0x0101
        /*0666*/ 	.byte	0x08
	.zero		1


	//   ....[86]....
        /*0668*/ 	.word	0x000046a0
        /*066c*/ 	.word	0x000000ff
        /*0670*/ 	.word	0x000000a8
        /*0674*/ 	.short	0x010a
        /*0676*/ 	.byte	0x07
	.zero		1


	//   ....[87]....
        /*0678*/ 	.word	0x000047f0
        /*067c*/ 	.word	0x000000ff
        /*0680*/ 	.word	0x00000088
        /*0684*/ 	.short	0x010b
        /*0686*/ 	.byte	0x07
	.zero		1


	//   ....[88]....
        /*0688*/ 	.word	0x00004800
        /*068c*/ 	.word	0x000000ff
        /*0690*/ 	.word	0x00000000
        /*0694*/ 	.short	0x0101
        /*0696*/ 	.byte	0x08
	.zero		1


	//   ....[89]....
        /*0698*/ 	.word	0x00004810
        /*069c*/ 	.word	0x000000ff
        /*06a0*/ 	.word	0x000000b0
        /*06a4*/ 	.short	0x010a
        /*06a6*/ 	.byte	0x07
	.zero		1


	//   ....[90]....
        /*06a8*/ 	.word	0x00004990
        /*06ac*/ 	.word	0x000000ff
        /*06b0*/ 	.word	0x00000090
        /*06b4*/ 	.short	0x010b
        /*06b6*/ 	.byte	0x07
	.zero		1


	//   ....[91]....
        /*06b8*/ 	.word	0x000049d0
        /*06bc*/ 	.word	0x000000ff
        /*06c0*/ 	.word	0x00000000
        /*06c4*/ 	.short	0x0101
        /*06c6*/ 	.byte	0x08
	.zero		1


	//   ....[92]....
        /*06c8*/ 	.word	0x00004a10
        /*06cc*/ 	.word	0x000000ff
        /*06d0*/ 	.word	0x000000b8
        /*06d4*/ 	.short	0x010a
        /*06d6*/ 	.byte	0x07
	.zero		1


	//   ....[93]....
        /*06d8*/ 	.word	0x00004c50
        /*06dc*/ 	.word	0x000000ff
        /*06e0*/ 	.word	0x00000098
        /*06e4*/ 	.short	0x010b
        /*06e6*/ 	.byte	0x07
	.zero		1


	//   ....[94]....
        /*06e8*/ 	.word	0x00004c70
        /*06ec*/ 	.word	0x000000ff
        /*06f0*/ 	.word	0x00000000
        /*06f4*/ 	.short	0x0101
        /*06f6*/ 	.byte	0x0d
	.zero		1


	//   ....[95]....
        /*06f8*/ 	.word	0x00004ca0
        /*06fc*/ 	.word	0x000000ff
        /*0700*/ 	.word	0x000000a0
        /*0704*/ 	.short	0x010a
        /*0706*/ 	.byte	0x07
	.zero		1


	//   ....[96]....
        /*0708*/ 	.word	0x00004cc0
        /*070c*/ 	.word	0x000000ff
        /*0710*/ 	.word	0x000000a8
        /*0714*/ 	.short	0x010a
        /*0716*/ 	.byte	0x07
	.zero		1


	//   ....[97]....
        /*0718*/ 	.word	0x00004ce0
        /*071c*/ 	.word	0x000000ff
        /*0720*/ 	.word	0x000000b0
        /*0724*/ 	.short	0x010a
        /*0726*/ 	.byte	0x07
	.zero		1


	//   ....[98]....
        /*0728*/ 	.word	0x00004d20
        /*072c*/ 	.word	0x00000000
        /*0730*/ 	.word	0x000000b8
        /*0734*/ 	.short	0x010a
        /*0736*/ 	.byte	0xff
	.zero		1


	//   ....[99]....
        /*0738*/ 	.word	0x00005090
        /*073c*/ 	.word	0x00000000
        /*0740*/ 	.word	0x000000d0
        /*0744*/ 	.short	0x010a
        /*0746*/ 	.byte	0xff
	.zero		1


	//   ....[100]....
        /*0748*/ 	.word	0x000051a0
        /*074c*/ 	.word	0x00000000
        /*0750*/ 	.word	0x00000000
        /*0754*/ 	.short	0x0101
        /*0756*/ 	.byte	0xff
	.zero		1


	//   ....[101]....
        /*0758*/ 	.word	0x00005c20
        /*075c*/ 	.word	0x000000ff
        /*0760*/ 	.word	0x00000080
        /*0764*/ 	.short	0x010a
        /*0766*/ 	.byte	0x30
	.zero		1


	//   ....[102]....
        /*0768*/ 	.word	0x00005c60
        /*076c*/ 	.word	0x00000054
        /*0770*/ 	.word	0x000000f0
        /*0774*/ 	.short	0x010a
        /*0776*/ 	.byte	0xff
	.zero		1


	//   ....[103]....
        /*0778*/ 	.word	0x00005dd0
        /*077c*/ 	.word	0x000000ff
        /*0780*/ 	.word	0x00000080
        /*0784*/ 	.short	0x010a
        /*0786*/ 	.byte	0x30
	.zero		1


	//   ....[104]....
        /*0788*/ 	.word	0x00005ed0
        /*078c*/ 	.word	0x00000054
        /*0790*/ 	.word	0x000000f0
        /*0794*/ 	.short	0x010a
        /*0796*/ 	.byte	0xff
	.zero		1


	//   ....[105]....
        /*0798*/ 	.word	0x000066d0
        /*079c*/ 	.word	0x00000000
        /*07a0*/ 	.word	0x00000000
        /*07a4*/ 	.short	0x0101
        /*07a6*/ 	.byte	0xff
	.zero		1


	//   ....[106]....
        /*07a8*/ 	.word	0x000066e0
        /*07ac*/ 	.word	0x00000002
        /*07b0*/ 	.word	0x00000080
        /*07b4*/ 	.short	0x010a
        /*07b6*/ 	.byte	0xff
	.zero		1


	//   ....[107]....
        /*07b8*/ 	.word	0x000067b0
        /*07bc*/ 	.word	0x00000002
        /*07c0*/ 	.word	0x00000080
        /*07c4*/ 	.short	0x010a
        /*07c6*/ 	.byte	0xff
	.zero		1


	//   ....[108]....
        /*07c8*/ 	.word	0x00007030
        /*07cc*/ 	.word	0x00000015
        /*07d0*/ 	.word	0x00000000
        /*07d4*/ 	.short	0x0101
        /*07d6*/ 	.byte	0xff
	.zero		1


	//   ....[109]....
        /*07d8*/ 	.word	0x00007050
        /*07dc*/ 	.word	0x00000000
        /*07e0*/ 	.word	0x00000080
        /*07e4*/ 	.short	0x010a
        /*07e6*/ 	.byte	0xff
	.zero		1


	//   ....[110]....
        /*07e8*/ 	.word	0x00007110
        /*07ec*/ 	.word	0x00000000
        /*07f0*/ 	.word	0x00000080
        /*07f4*/ 	.short	0x010a
        /*07f6*/ 	.byte	0xff
	.zero		1


	//   ....[111]....
        /*07f8*/ 	.word	0x00007990
        /*07fc*/ 	.word	0x00000015
        /*0800*/ 	.word	0x00000000
        /*0804*/ 	.short	0x0101
        /*0806*/ 	.byte	0xff
	.zero		1


	//   ....[112]....
        /*0808*/ 	.word	0x000079b0
        /*080c*/ 	.word	0x00000002
        /*0810*/ 	.word	0x00000080
        /*0814*/ 	.short	0x010a
        /*0816*/ 	.byte	0xff
	.zero		1


	//   ....[113]....
        /*0818*/ 	.word	0x00007a70
        /*081c*/ 	.word	0x00000002
        /*0820*/ 	.word	0x00000080
        /*0824*/ 	.short	0x010a
        /*0826*/ 	.byte	0xff
	.zero		1


	//   ....[114]....
        /*0828*/ 	.word	0x00007de0
        /*082c*/ 	.word	0x000000ff
        /*0830*/ 	.word	0x00000000
        /*0834*/ 	.short	0x0101
        /*0836*/ 	.byte	0x05
	.zero		1


	//   ....[115]....
        /*0838*/ 	.word	0x00008350
        /*083c*/ 	.word	0x00000000
        /*0840*/ 	.word	0x00000000
        /*0844*/ 	.short	0x0101
        /*0846*/ 	.byte	0xff
	.zero		1


	//   ....[116]....
        /*0848*/ 	.word	0x000085c0
        /*084c*/ 	.word	0x000000ff
        /*0850*/ 	.word	0x00000000
        /*0854*/ 	.short	0x0101
        /*0856*/ 	.byte	0x04
	.zero		1


	//   ....[117]....
        /*0858*/ 	.word	0x000085e0
        /*085c*/ 	.word	0x00000002
        /*0860*/ 	.word	0x00000140
        /*0864*/ 	.short	0x010a
        /*0866*/ 	.byte	0xff
	.zero		1


	//   ....[118]....
        /*0868*/ 	.word	0x00008640
        /*086c*/ 	.word	0x00000002
        /*0870*/ 	.word	0x00000040
        /*0874*/ 	.short	0x010a
        /*0876*/ 	.byte	0xff
	.zero		1


	//   ....[119]....
        /*0878*/ 	.word	0x000086a0
        /*087c*/ 	.word	0x00000002
        /*0880*/ 	.word	0x00000040
        /*0884*/ 	.short	0x010a
        /*0886*/ 	.byte	0xff
	.zero		1


	//   ....[120]....
        /*0888*/ 	.word	0x000086f0
        /*088c*/ 	.word	0x00000002
        /*0890*/ 	.word	0x000000d0
        /*0894*/ 	.short	0x010a
        /*0896*/ 	.byte	0xff
	.zero		1


	//   ....[121]....
        /*0898*/ 	.word	0x00008750
        /*089c*/ 	.word	0x00000000
        /*08a0*/ 	.word	0x00000000
        /*08a4*/ 	.short	0x010a
        /*08a6*/ 	.byte	0xff
	.zero		1


	//   ....[122]....
        /*08a8*/ 	.word	0x000087b0
        /*08ac*/ 	.word	0x00000000
        /*08b0*/ 	.word	0x00000000
        /*08b4*/ 	.short	0x010a
        /*08b6*/ 	.byte	0xff
	.zero		1


	//   ....[123]....
        /*08b8*/ 	.word	0x00008810
        /*08bc*/ 	.word	0x00000000
        /*08c0*/ 	.word	0x00000000
        /*08c4*/ 	.short	0x010a
        /*08c6*/ 	.byte	0xff
	.zero		1


	//   ....[124]....
        /*08c8*/ 	.word	0x00008870
        /*08cc*/ 	.word	0x00000000
        /*08d0*/ 	.word	0x00000000
        /*08d4*/ 	.short	0x010a
        /*08d6*/ 	.byte	0xff
	.zero		1


	//   ....[125]....
        /*08d8*/ 	.word	0x000088d0
        /*08dc*/ 	.word	0x00000000
        /*08e0*/ 	.word	0x00000000
        /*08e4*/ 	.short	0x010a
        /*08e6*/ 	.byte	0xff
	.zero		1


	//   ....[126]....
        /*08e8*/ 	.word	0x00008930
        /*08ec*/ 	.word	0x00000000
        /*08f0*/ 	.word	0x00000000
        /*08f4*/ 	.short	0x010a
        /*08f6*/ 	.byte	0xff
	.zero		1


	//   ....[127]....
        /*08f8*/ 	.word	0x00008990
        /*08fc*/ 	.word	0x00000000
        /*0900*/ 	.word	0x00000000
        /*0904*/ 	.short	0x010a
        /*0906*/ 	.byte	0xff
	.zero		1


	//   ....[128]....
        /*0908*/ 	.word	0x000089e0
        /*090c*/ 	.word	0x00000000
        /*0910*/ 	.word	0x00000130
        /*0914*/ 	.short	0x010a
        /*0916*/ 	.byte	0xff
	.zero		1


	//   ....[129]....
        /*0918*/ 	.word	0x00008a40
        /*091c*/ 	.word	0x00000000
        /*0920*/ 	.word	0x000000e0
        /*0924*/ 	.short	0x010a
        /*0926*/ 	.byte	0xff
	.zero		1


	//   ....[130]....
        /*0928*/ 	.word	0x00008a90
        /*092c*/ 	.word	0x00000000
        /*0930*/ 	.word	0x000000d0
        /*0934*/ 	.short	0x010a
        /*0936*/ 	.byte	0xff
	.zero		1


	//   ....[131]....
        /*0938*/ 	.word	0x00008af0
        /*093c*/ 	.word	0x00000000
        /*0940*/ 	.word	0x000000e0
        /*0944*/ 	.short	0x010a
        /*0946*/ 	.byte	0xff
	.zero		1


	//   ....[132]....
        /*0948*/ 	.word	0x00008b40
        /*094c*/ 	.word	0x00000000
        /*0950*/ 	.word	0x000000d0
        /*0954*/ 	.short	0x010a
        /*0956*/ 	.byte	0xff
	.zero		1


	//   ....[133]....
        /*0958*/ 	.word	0x00008ba0
        /*095c*/ 	.word	0x00000002
        /*0960*/ 	.word	0x00000110
        /*0964*/ 	.short	0x010a
        /*0966*/ 	.byte	0xff
	.zero		1


	//   ....[134]....
        /*0968*/ 	.word	0x00008c00
        /*096c*/ 	.word	0x00000000
        /*0970*/ 	.word	0x00000000
        /*0974*/ 	.short	0x010a
        /*0976*/ 	.byte	0xff
	.zero		1


	//   ....[135]....
        /*0978*/ 	.word	0x00008c60
        /*097c*/ 	.word	0x00000000
        /*0980*/ 	.word	0x00000000
        /*0984*/ 	.short	0x010a
        /*0986*/ 	.byte	0xff
	.zero		1


	//   ....[136]....
        /*0988*/ 	.word	0x00008cc0
        /*098c*/ 	.word	0x00000000
        /*0990*/ 	.word	0x00000000
        /*0994*/ 	.short	0x010a
        /*0996*/ 	.byte	0xff
	.zero		1


	//   ....[137]....
        /*0998*/ 	.word	0x00008d20
        /*099c*/ 	.word	0x00000000
        /*09a0*/ 	.word	0x00000000
        /*09a4*/ 	.short	0x010a
        /*09a6*/ 	.byte	0xff
	.zero		1


	//   ....[138]....
        /*09a8*/ 	.word	0x00008d80
        /*09ac*/ 	.word	0x00000000
        /*09b0*/ 	.word	0x00000000
        /*09b4*/ 	.short	0x010a
        /*09b6*/ 	.byte	0xff
	.zero		1


	//   ....[139]....
        /*09b8*/ 	.word	0x00008dd0
        /*09bc*/ 	.word	0x00000000
        /*09c0*/ 	.word	0x000000d0
        /*09c4*/ 	.short	0x010a
        /*09c6*/ 	.byte	0xff
	.zero		1


	//   ....[140]....
        /*09c8*/ 	.word	0x00008e30
        /*09cc*/ 	.word	0x00000000
        /*09d0*/ 	.word	0x000000c8
        /*09d4*/ 	.short	0x010a
        /*09d6*/ 	.byte	0xff
	.zero		1


	//   ....[141]....
        /*09d8*/ 	.word	0x00008e90
        /*09dc*/ 	.word	0x00000000
        /*09e0*/ 	.word	0x000000a0
        /*09e4*/ 	.short	0x010a
        /*09e6*/ 	.byte	0xff
	.zero		1


	//   ....[142]....
        /*09e8*/ 	.word	0x00008ef0
        /*09ec*/ 	.word	0x00000000
        /*09f0*/ 	.word	0x000000a8
        /*09f4*/ 	.short	0x010a
        /*09f6*/ 	.byte	0xff
	.zero		1


	//   ....[143]....
        /*09f8*/ 	.word	0x00008f50
        /*09fc*/ 	.word	0x00000000
        /*0a00*/ 	.word	0x000000b0
        /*0a04*/ 	.short	0x010a
        /*0a06*/ 	.byte	0xff
	.zero		1


	//   ....[144]....
        /*0a08*/ 	.word	0x00008fb0
        /*0a0c*/ 	.word	0x00000000
        /*0a10*/ 	.word	0x000000b8
        /*0a14*/ 	.short	0x010a
        /*0a16*/ 	.byte	0xff
	.zero		1


	//   ....[145]....
        /*0a18*/ 	.word	0x00009010
        /*0a1c*/ 	.word	0x00000000
        /*0a20*/ 	.word	0x000000a0
        /*0a24*/ 	.short	0x010a
        /*0a26*/ 	.byte	0xff
	.zero		1


	//   ....[146]....
        /*0a28*/ 	.word	0x00009070
        /*0a2c*/ 	.word	0x00000000
        /*0a30*/ 	.word	0x000000a8
        /*0a34*/ 	.short	0x010a
        /*0a36*/ 	.byte	0xff
	.zero		1


	//   ....[147]....
        /*0a38*/ 	.word	0x000090d0
        /*0a3c*/ 	.word	0x00000000
        /*0a40*/ 	.word	0x000000b0
        /*0a44*/ 	.short	0x010a
        /*0a46*/ 	.byte	0xff
	.zero		1


	//   ....[148]....
        /*0a48*/ 	.word	0x00009120
        /*0a4c*/ 	.word	0x00000000
        /*0a50*/ 	.word	0x000000d0
        /*0a54*/ 	.short	0x010a
        /*0a56*/ 	.byte	0xff
	.zero		1


	//   ....[149]....
        /*0a58*/ 	.word	0x00009180
        /*0a5c*/ 	.word	0x00000000
        /*0a60*/ 	.word	0x00000080
        /*0a64*/ 	.short	0x010a
        /*0a66*/ 	.byte	0xff
	.zero		1


	//   ....[150]....
        /*0a68*/ 	.word	0x000091d0
        /*0a6c*/ 	.word	0x00000054
        /*0a70*/ 	.word	0x000000f0
        /*0a74*/ 	.short	0x010a
        /*0a76*/ 	.byte	0xff
	.zero		1


	//   ....[151]....
        /*0a78*/ 	.word	0x00009220
        /*0a7c*/ 	.word	0x00000002
        /*0a80*/ 	.word	0x00000080
        /*0a84*/ 	.short	0x010a
        /*0a86*/ 	.byte	0xff
	.zero		1


	//   ....[152]....
        /*0a88*/ 	.word	0x00009270
        /*0a8c*/ 	.word	0x00000000
        /*0a90*/ 	.word	0x00000080
        /*0a94*/ 	.short	0x010a
        /*0a96*/ 	.byte	0xff
	.zero		1


	//   ....[153]....
        /*0a98*/ 	.word	0x000092c0
        /*0a9c*/ 	.word	0x00000002
        /*0aa0*/ 	.word	0x00000080
        /*0aa4*/ 	.short	0x010a
        /*0aa6*/ 	.byte	0xff
	.zero		1


	//----- nvinfo : EIATTR_NUM_MBARRIERS
	.align		4
.L_47:
        /*0aa8*/ 	.byte	0x03, 0x38
        /*0aaa*/ 	.short	0x002a


	//----- nvinfo : EIATTR_EXIT_INSTR_OFFSETS
	.align		4
        /*0aac*/ 	.byte	0x04, 0x1c
        /*0aae*/ 	.short	(.L_49 - .L_48)


	//   ....[0]....
.L_48:
        /*0ab0*/ 	.word	0x00002880


	//   ....[1]....
        /*0ab4*/ 	.word	0x00002d70


	//   ....[2]....
        /*0ab8*/ 	.word	0x00002dd0


	//   ....[3]....
        /*0abc*/ 	.word	0x00003d30


	//   ....[4]....
        /*0ac0*/ 	.word	0x00004d50


	//   ....[5]....
        /*0ac4*/ 	.word	0x00004d90


	//   ....[6]....
        /*0ac8*/ 	.word	0x000084b0


	//   ....[7]....
        /*0acc*/ 	.word	0x00008530


	//   ....[8]....
        /*0ad0*/ 	.word	0x00008560


	//   ....[9]....
        /*0ad4*/ 	.word	0x000085d0


	//----- nvinfo : EIATTR_MAX_THREADS
	.align		4
.L_49:
        /*0ad8*/ 	.byte	0x04, 0x05
        /*0ada*/ 	.short	(.L_51 - .L_50)
.L_50:
        /*0adc*/ 	.word	0x00000100
        /*0ae0*/ 	.word	0x00000001
        /*0ae4*/ 	.word	0x00000001


	//----- nvinfo : EIATTR_CRS_STACK_SIZE
	.align		4
.L_51:
        /*0ae8*/ 	.byte	0x04, 0x1e
        /*0aea*/ 	.short	(.L_53 - .L_52)
.L_52:
        /*0aec*/ 	.word	0x00000000


	//----- nvinfo : EIATTR_CBANK_PARAM_SIZE
	.align		4
.L_53:
        /*0af0*/ 	.byte	0x03, 0x19
        /*0af2*/ 	.short	0x0800


	//----- nvinfo : EIATTR_PARAM_CBANK
	.align		4
        /*0af4*/ 	.byte	0x04, 0x0a
        /*0af6*/ 	.short	(.L_55 - .L_54)
	.align		4
.L_54:
        /*0af8*/ 	.word	index@(.nv.constant0._ZN7cutlass13device_kernelINS_4gemm6kernel13GemmUniversalIN4cute5tupleIJiiiiEEENS1_10collective13CollectiveMmaINS1_35MainloopSm100TmaUmmaWarpSpecializedILi8ELi2ELi4ENS5_IJNS4_1CILi1EEESB_SB_EEEEENS5_IJNSA_ILi64EEENSA_ILi128EEENSA_ILi32EEEEEENS_10tfloat32_tENS5_IJSB_llEEESI_NS5_IJlSB_lEEENS4_8TiledMMAINS4_8MMA_AtomIJNS4_17SM100_MMA_TF32_SSISI_SI_fLi64ELi128ELNS4_4UMMA5MajorE1ELSP_0ELNSO_7ScaleInE0ELSQ_0EEEEEENS4_6LayoutISC_NS5_IJNSA_ILi0EEESU_SU_EEEEENS5_IJNS4_10UnderscoreESX_SX_EEEEENS4_13SM90_TMA_LOADENS4_14ComposedLayoutINS4_7SwizzleILi2ELi5ELi2EEENS4_18smem_ptr_flag_bitsILi32EEENST_INS5_IJSG_NSA_ILi4EEEEEENS5_IJSB_SG_EEEEEEEvNS4_8identityES10_NS11_INS12_ILi3ELi4ELi3EEES15_NST_INS5_IJNSA_ILi8EEESG_EEENS5_IJSG_SB_EEEEEEEvS1B_EENS_8epilogue10collective18CollectiveEpilogueINS1J_23Sm100TmaWarpSpecializedILi4ELi2ELi16ELb1ELb0EEEJSH_NS5_IJNST_ISE_SB_EENST_ISG_SB_EEEEESI_SK_SI_SK_NS1J_6fusion15FusionCallbacksIS1N_NS1R_17LinearCombinationISI_fSI_fLNS_15FloatRoundStyleE2EEESH_S1Q_JEEENS4_5SM1004TMEM4LOAD26SM100_TMEM_LOAD_16dp128b8xES10_S1H_NS4_17SM75_U32x4_LDSM_NENS4_14SM90_TMA_STOREES1H_NS4_17SM90_U32x4_STSM_NENS4_39AutoVectorizingCopyWithAssumedAlignmentILi128EEEEEEvvEEEEvNT_6ParamsE)
        /*0afc*/ 	.short	0x0380
        /*0afe*/ 	.short	0x0800


	//----- nvinfo : EIATTR_SW_WAR
	.align		4
.L_55:
        /*0b00*/ 	.byte	0x04, 0x36
        /*0b02*/ 	.short	(.L_57 - .L_56)
.L_56:
        /*0b04*/ 	.word	0x00000008
.L_57:


//--------------------- .nv.callgraph             --------------------------
	.section	.nv.callgraph,"",@"SHT_CUDA_CALLGRAPH"
	.align	4
	.sectionentsize	8
	.align		4
        /*0000*/ 	.word	0x00000000
	.align		4
        /*0004*/ 	.word	0xffffffff
	.align		4
        /*0008*/ 	.word	index@(_ZN7cutlass13device_kernelINS_4gemm6kernel13GemmUniversalIN4cute5tupleIJiiiiEEENS1_10collective13CollectiveMmaINS1_35MainloopSm100TmaUmmaWarpSpecializedILi8ELi2ELi4ENS5_IJNS4_1CILi1EEESB_SB_EEEEENS5_IJNSA_ILi64EEENSA_ILi128EEENSA_ILi32EEEEEENS_10tfloat32_tENS5_IJSB_llEEESI_NS5_IJlSB_lEEENS4_8TiledMMAINS4_8MMA_AtomIJNS4_17SM100_MMA_TF32_SSISI_SI_fLi64ELi128ELNS4_4UMMA5MajorE1ELSP_0ELNSO_7ScaleInE0ELSQ_0EEEEEENS4_6LayoutISC_NS5_IJNSA_ILi0EEESU_SU_EEEEENS5_IJNS4_10UnderscoreESX_SX_EEEEENS4_13SM90_TMA_LOADENS4_14ComposedLayoutINS4_7SwizzleILi2ELi5ELi2EEENS4_18smem_ptr_flag_bitsILi32EEENST_INS5_IJSG_NSA_ILi4EEEEEENS5_IJSB_SG_EEEEEEEvNS4_8identityES10_NS11_INS12_ILi3ELi4ELi3EEES15_NST_INS5_IJNSA_ILi8EEESG_EEENS5_IJSG_SB_EEEEEEEvS1B_EENS_8epilogue10collective18CollectiveEpilogueINS1J_23Sm100TmaWarpSpecializedILi4ELi2ELi16ELb1ELb0EEEJSH_NS5_IJNST_ISE_SB_EENST_ISG_SB_EEEEESI_SK_SI_SK_NS1J_6fusion15FusionCallbacksIS1N_NS1R_17LinearCombinationISI_fSI_fLNS_15FloatRoundStyleE2EEESH_S1Q_JEEENS4_5SM1004TMEM4LOAD26SM100_TMEM_LOAD_16dp128b8xES10_S1H_NS4_17SM75_U32x4_LDSM_NENS4_14SM90_TMA_STOREES1H_NS4_17SM90_U32x4_STSM_NENS4_39AutoVectorizingCopyWithAssumedAlignmentILi128EEEEEEvvEEEEvNT_6ParamsE)
	.align		4
        /*000c*/ 	.word	index@(__assertfail)
	.align		4
        /*0010*/ 	.word	0x00000000
	.align		4
        /*0014*/ 	.word	0xfffffffe
	.align		4
        /*0018*/ 	.word	0x00000000
	.align		4
        /*001c*/ 	.word	0xfffffffd
	.align		4
        /*0020*/ 	.word	0x00000000
	.align		4
        /*0024*/ 	.word	0xfffffffc


//--------------------- .nv.constant4             --------------------------
	.section	.nv.constant4,"a",@progbits
	.align	8
	.align		8
.nv.constant4:
        /*0000*/ 	.dword	__assertfail
	.align		8
        /*0008*/ 	.dword	__unnamed_1
	.align		8
        /*0010*/ 	.dword	__unnamed_2
	.align		8
        /*0018*/ 	.dword	_ZN40_INTERNAL_54fc0d8f_4_k_cu_7a424fe5_334604cuda3std3__45__cpo5beginE
	.align		8
        /*0020*/ 	.dword	_ZN40_INTERNAL_54fc0d8f_4_k_cu_7a424fe5_334604cuda3std3__45__cpo3endE
	.align		8
        /*0028*/ 	.dword	_ZN40_INTERNAL_54fc0d8f_4_k_cu_7a424fe5_334604cuda3std3__45__cpo6cbeginE
	.align		8
        /*0030*/ 	.dword	_ZN40_INTERNAL_54fc0d8f_4_k_cu_7a424fe5_334604cuda3std3__45__cpo4cendE
	.align		8
        /*0038*/ 	.dword	_ZN40_INTERNAL_54fc0d8f_4_k_cu_7a424fe5_334604cuda3std3__442_GLOBAL__N__54fc0d8f_4_k_cu_7a424fe5_334606ignoreE
	.align		8
        /*0040*/ 	.dword	_ZN40_INTERNAL_54fc0d8f_4_k_cu_7a424fe5_334604cuda3std3__419piecewise_constructE
	.align		8
        /*0048*/ 	.dword	_ZN40_INTERNAL_54fc0d8f_4_k_cu_7a424fe5_334604cuda3std3__48in_placeE
	.align		8
        /*0050*/ 	.dword	_ZN40_INTERNAL_54fc0d8f_4_k_cu_7a424fe5_334604cuda3std6ranges3__45__cpo4swapE
	.align		8
        /*0058*/ 	.dword	_ZN40_INTERNAL_54fc0d8f_4_k_cu_7a424fe5_334604cuda3std6ranges3__45__cpo9iter_moveE
	.align		8
        /*0060*/ 	.dword	_ZN40_INTERNAL_54fc0d8f_4_k_cu_7a424fe5_334604cute7productE
	.align		8
        /*0068*/ 	.dword	_ZN40_INTERNAL_54fc0d8f_4_k_cu_7a424fe5_334604cute1_E
	.align		8
        /*0070*/ 	.dword	$str$25
	.align		8
        /*0078*/ 	.dword	$str$26
	.align		8
        /*0080*/ 	.dword	$str$27
	.align		8
        /*0088*/ 	.dword	$str$28


//--------------------- .text._ZN7cutlass13device_kernelINS_4gemm6kernel13GemmUniversalIN4cute5tupleIJiiiiEEENS1_10collective13CollectiveMmaINS1_35MainloopSm100TmaUmmaWarpSpecializedILi8ELi2ELi4ENS5_IJNS4_1CILi1EEESB_SB_EEEEENS5_IJNSA_ILi64EEENSA_ILi128EEENSA_ILi32EEEEEENS_10tfloat32_tENS5_IJSB_llEEESI_NS5_IJlSB_lEEENS4_8TiledMMAINS4_8MMA_AtomIJNS4_17SM100_MMA_TF32_SSISI_SI_fLi64ELi128ELNS4_4UMMA5MajorE1ELSP_0ELNSO_7ScaleInE0ELSQ_0EEEEEENS4_6LayoutISC_NS5_IJNSA_ILi0EEESU_SU_EEEEENS5_IJNS4_10UnderscoreESX_SX_EEEEENS4_13SM90_TMA_LOADENS4_14ComposedLayoutINS4_7SwizzleILi2ELi5ELi2EEENS4_18smem_ptr_flag_bitsILi32EEENST_INS5_IJSG_NSA_ILi4EEEEEENS5_IJSB_SG_EEEEEEEvNS4_8identityES10_NS11_INS12_ILi3ELi4ELi3EEES15_NST_INS5_IJNSA_ILi8EEESG_EEENS5_IJSG_SB_EEEEEEEvS1B_EENS_8epilogue10collective18CollectiveEpilogueINS1J_23Sm100TmaWarpSpecializedILi4ELi2ELi16ELb1ELb0EEEJSH_NS5_IJNST_ISE_SB_EENST_ISG_SB_EEEEESI_SK_SI_SK_NS1J_6fusion15FusionCallbacksIS1N_NS1R_17LinearCombinationISI_fSI_fLNS_15FloatRoundStyleE2EEESH_S1Q_JEEENS4_5SM1004TMEM4LOAD26SM100_TMEM_LOAD_16dp128b8xES10_S1H_NS4_17SM75_U32x4_LDSM_NENS4_14SM90_TMA_STOREES1H_NS4_17SM90_U32x4_STSM_NENS4_39AutoVectorizingCopyWithAssumedAlignmentILi128EEEEEEvvEEEEvNT_6ParamsE --------------------------
	.section	.text._ZN7cutlass13device_kernelINS_4gemm6kernel13GemmUniversalIN4cute5tupleIJiiiiEEENS1_10collective13CollectiveMmaINS1_35MainloopSm100TmaUmmaWarpSpecializedILi8ELi2ELi4ENS5_IJNS4_1CILi1EEESB_SB_EEEEENS5_IJNSA_ILi64EEENSA_ILi128EEENSA_ILi32EEEEEENS_10tfloat32_tENS5_IJSB_llEEESI_NS5_IJlSB_lEEENS4_8TiledMMAINS4_8MMA_AtomIJNS4_17SM100_MMA_TF32_SSISI_SI_fLi64ELi128ELNS4_4UMMA5MajorE1ELSP_0ELNSO_7ScaleInE0ELSQ_0EEEEEENS4_6LayoutISC_NS5_IJNSA_ILi0EEESU_SU_EEEEENS5_IJNS4_10UnderscoreESX_SX_EEEEENS4_13SM90_TMA_LOADENS4_14ComposedLayoutINS4_7SwizzleILi2ELi5ELi2EEENS4_18smem_ptr_flag_bitsILi32EEENST_INS5_IJSG_NSA_ILi4EEEEEENS5_IJSB_SG_EEEEEEEvNS4_8identityES10_NS11_INS12_ILi3ELi4ELi3EEES15_NST_INS5_IJNSA_ILi8EEESG_EEENS5_IJSG_SB_EEEEEEEvS1B_EENS_8epilogue10collective18CollectiveEpilogueINS1J_23Sm100TmaWarpSpecializedILi4ELi2ELi16ELb1ELb0EEEJSH_NS5_IJNST_ISE_SB_EENST_ISG_SB_EEEEESI_SK_SI_SK_NS1J_6fusion15FusionCallbacksIS1N_NS1R_17LinearCombinationISI_fSI_fLNS_15FloatRoundStyleE2EEESH_S1Q_JEEENS4_5SM1004TMEM4LOAD26SM100_TMEM_LOAD_16dp128b8xES10_S1H_NS4_17SM75_U32x4_LDSM_NENS4_14SM90_TMA_STOREES1H_NS4_17SM90_U32x4_STSM_NENS4_39AutoVectorizingCopyWithAssumedAlignmentILi128EEEEEEvvEEEEvNT_6ParamsE,"ax",@progbits
	.align	128
.text._ZN7cutlass13device_kernelINS_4gemm6kernel13GemmUniversalIN4cute5tupleIJiiiiEEENS1_10collective13CollectiveMmaINS1_35MainloopSm100TmaUmmaWarpSpecializedILi8ELi2ELi4ENS5_IJNS4_1CILi1EEESB_SB_EEEEENS5_IJNSA_ILi64EEENSA_ILi128EEENSA_ILi32EEEEEENS_10tfloat32_tENS5_IJSB_llEEESI_NS5_IJlSB_lEEENS4_8TiledMMAINS4_8MMA_AtomIJNS4_17SM100_MMA_TF32_SSISI_SI_fLi64ELi128ELNS4_4UMMA5MajorE1ELSP_0ELNSO_7ScaleInE0ELSQ_0EEEEEENS4_6LayoutISC_NS5_IJNSA_ILi0EEESU_SU_EEEEENS5_IJNS4_10UnderscoreESX_SX_EEEEENS4_13SM90_TMA_LOADENS4_14ComposedLayoutINS4_7SwizzleILi2ELi5ELi2EEENS4_18smem_ptr_flag_bitsILi32EEENST_INS5_IJSG_NSA_ILi4EEEEEENS5_IJSB_SG_EEEEEEEvNS4_8identityES10_NS11_INS12_ILi3ELi4ELi3EEES15_NST_INS5_IJNSA_ILi8EEESG_EEENS5_IJSG_SB_EEEEEEEvS1B_EENS_8epilogue10collective18CollectiveEpilogueINS1J_23Sm100TmaWarpSpecializedILi4ELi2ELi16ELb1ELb0EEEJSH_NS5_IJNST_ISE_SB_EENST_ISG_SB_EEEEESI_SK_SI_SK_NS1J_6fusion15FusionCallbacksIS1N_NS1R_17LinearCombinationISI_fSI_fLNS_15FloatRoundStyleE2EEESH_S1Q_JEEENS4_5SM1004TMEM4LOAD26SM100_TMEM_LOAD_16dp128b8xES10_S1H_NS4_17SM75_U32x4_LDSM_NENS4_14SM90_TMA_STOREES1H_NS4_17SM90_U32x4_STSM_NENS4_39AutoVectorizingCopyWithAssumedAlignmentILi128EEEEEEvvEEEEvNT_6ParamsE:
        .type           _ZN7cutlass13device_kernelINS_4gemm6kernel13GemmUniversalIN4cute5tupleIJiiiiEEENS1_10collective13CollectiveMmaINS1_35MainloopSm100TmaUmmaWarpSpecializedILi8ELi2ELi4ENS5_IJNS4_1CILi1EEESB_SB_EEEEENS5_IJNSA_ILi64EEENSA_ILi128EEENSA_ILi32EEEEEENS_10tfloat32_tENS5_IJSB_llEEESI_NS5_IJlSB_lEEENS4_8TiledMMAINS4_8MMA_AtomIJNS4_17SM100_MMA_TF32_SSISI_SI_fLi64ELi128ELNS4_4UMMA5MajorE1ELSP_0ELNSO_7ScaleInE0ELSQ_0EEEEEENS4_6LayoutISC_NS5_IJNSA_ILi0EEESU_SU_EEEEENS5_IJNS4_10UnderscoreESX_SX_EEEEENS4_13SM90_TMA_LOADENS4_14ComposedLayoutINS4_7SwizzleILi2ELi5ELi2EEENS4_18smem_ptr_flag_bitsILi32EEENST_INS5_IJSG_NSA_ILi4EEEEEENS5_IJSB_SG_EEEEEEEvNS4_8identityES10_NS11_INS12_ILi3ELi4ELi3EEES15_NST_INS5_IJNSA_ILi8EEESG_EEENS5_IJSG_SB_EEEEEEEvS1B_EENS_8epilogue10collective18CollectiveEpilogueINS1J_23Sm100TmaWarpSpecializedILi4ELi2ELi16ELb1ELb0EEEJSH_NS5_IJNST_ISE_SB_EENST_ISG_SB_EEEEESI_SK_SI_SK_NS1J_6fusion15FusionCallbacksIS1N_NS1R_17LinearCombinationISI_fSI_fLNS_15FloatRoundStyleE2EEESH_S1Q_JEEENS4_5SM1004TMEM4LOAD26SM100_TMEM_LOAD_16dp128b8xES10_S1H_NS4_17SM75_U32x4_LDSM_NENS4_14SM90_TMA_STOREES1H_NS4_17SM90_U32x4_STSM_NENS4_39AutoVectorizingCopyWithAssumedAlignmentILi128EEEEEEvvEEEEvNT_6ParamsE,@function
        .size           _ZN7cutlass13device_kernelINS_4gemm6kernel13GemmUniversalIN4cute5tupleIJiiiiEEENS1_10collective13CollectiveMmaINS1_35MainloopSm100TmaUmmaWarpSpecializedILi8ELi2ELi4ENS5_IJNS4_1CILi1EEESB_SB_EEEEENS5_IJNSA_ILi64EEENSA_ILi128EEENSA_ILi32EEEEEENS_10tfloat32_tENS5_IJSB_llEEESI_NS5_IJlSB_lEEENS4_8TiledMMAINS4_8MMA_AtomIJNS4_17SM100_MMA_TF32_SSISI_SI_fLi64ELi128ELNS4_4UMMA5MajorE1ELSP_0ELNSO_7ScaleInE0ELSQ_0EEEEEENS4_6LayoutISC_NS5_IJNSA_ILi0EEESU_SU_EEEEENS5_IJNS4_10UnderscoreESX_SX_EEEEENS4_13SM90_TMA_LOADENS4_14ComposedLayoutINS4_7SwizzleILi2ELi5ELi2EEENS4_18smem_ptr_flag_bitsILi32EEENST_INS5_IJSG_NSA_ILi4EEEEEENS5_IJSB_SG_EEEEEEEvNS4_8identityES10_NS11_INS12_ILi3ELi4ELi3EEES15_NST_INS5_IJNSA_ILi8EEESG_EEENS5_IJSG_SB_EEEEEEEvS1B_EENS_8epilogue10collective18CollectiveEpilogueINS1J_23Sm100TmaWarpSpecializedILi4ELi2ELi16ELb1ELb0EEEJSH_NS5_IJNST_ISE_SB_EENST_ISG_SB_EEEEESI_SK_SI_SK_NS1J_6fusion15FusionCallbacksIS1N_NS1R_17LinearCombinationISI_fSI_fLNS_15FloatRoundStyleE2EEESH_S1Q_JEEENS4_5SM1004TMEM4LOAD26SM100_TMEM_LOAD_16dp128b8xES10_S1H_NS4_17SM75_U32x4_LDSM_NENS4_14SM90_TMA_STOREES1H_NS4_17SM90_U32x4_STSM_NENS4_39AutoVectorizingCopyWithAssumedAlignmentILi128EEEEEEvvEEEEvNT_6ParamsE,(.L_x_188 - _ZN7cutlass13device_kernelINS_4gemm6kernel13GemmUniversalIN4cute5tupleIJiiiiEEENS1_10collective13CollectiveMmaINS1_35MainloopSm100TmaUmmaWarpSpecializedILi8ELi2ELi4ENS5_IJNS4_1CILi1EEESB_SB_EEEEENS5_IJNSA_ILi64EEENSA_ILi128EEENSA_ILi32EEEEEENS_10tfloat32_tENS5_IJSB_llEEESI_NS5_IJlSB_lEEENS4_8TiledMMAINS4_8MMA_AtomIJNS4_17SM100_MMA_TF32_SSISI_SI_fLi64ELi128ELNS4_4UMMA5MajorE1ELSP_0ELNSO_7ScaleInE0ELSQ_0EEEEEENS4_6LayoutISC_NS5_IJNSA_ILi0EEESU_SU_EEEEENS5_IJNS4_10UnderscoreESX_SX_EEEEENS4_13SM90_TMA_LOADENS4_14ComposedLayoutINS4_7SwizzleILi2ELi5ELi2EEENS4_18smem_ptr_flag_bitsILi32EEENST_INS5_IJSG_NSA_ILi4EEEEEENS5_IJSB_SG_EEEEEEEvNS4_8identityES10_NS11_INS12_ILi3ELi4ELi3EEES15_NST_INS5_IJNSA_ILi8EEESG_EEENS5_IJSG_SB_EEEEEEEvS1B_EENS_8epilogue10collective18CollectiveEpilogueINS1J_23Sm100TmaWarpSpecializedILi4ELi2ELi16ELb1ELb0EEEJSH_NS5_IJNST_ISE_SB_EENST_ISG_SB_EEEEESI_SK_SI_SK_NS1J_6fusion15FusionCallbacksIS1N_NS1R_17LinearCombinationISI_fSI_fLNS_15FloatRoundStyleE2EEESH_S1Q_JEEENS4_5SM1004TMEM4LOAD26SM100_TMEM_LOAD_16dp128b8xES10_S1H_NS4_17SM75_U32x4_LDSM_NENS4_14SM90_TMA_STOREES1H_NS4_17SM90_U32x4_STSM_NENS4_39AutoVectorizingCopyWithAssumedAlignmentILi128EEEEEEvvEEEEvNT_6ParamsE)
        .other          _ZN7cutlass13device_kernelINS_4gemm6kernel13GemmUniversalIN4cute5tupleIJiiiiEEENS1_10collective13CollectiveMmaINS1_35MainloopSm100TmaUmmaWarpSpecializedILi8ELi2ELi4ENS5_IJNS4_1CILi1EEESB_SB_EEEEENS5_IJNSA_ILi64EEENSA_ILi128EEENSA_ILi32EEEEEENS_10tfloat32_tENS5_IJSB_llEEESI_NS5_IJlSB_lEEENS4_8TiledMMAINS4_8MMA_AtomIJNS4_17SM100_MMA_TF32_SSISI_SI_fLi64ELi128ELNS4_4UMMA5MajorE1ELSP_0ELNSO_7ScaleInE0ELSQ_0EEEEEENS4_6LayoutISC_NS5_IJNSA_ILi0EEESU_SU_EEEEENS5_IJNS4_10UnderscoreESX_SX_EEEEENS4_13SM90_TMA_LOADENS4_14ComposedLayoutINS4_7SwizzleILi2ELi5ELi2EEENS4_18smem_ptr_flag_bitsILi32EEENST_INS5_IJSG_NSA_ILi4EEEEEENS5_IJSB_SG_EEEEEEEvNS4_8identityES10_NS11_INS12_ILi3ELi4ELi3EEES15_NST_INS5_IJNSA_ILi8EEESG_EEENS5_IJSG_SB_EEEEEEEvS1B_EENS_8epilogue10collective18CollectiveEpilogueINS1J_23Sm100TmaWarpSpecializedILi4ELi2ELi16ELb1ELb0EEEJSH_NS5_IJNST_ISE_SB_EENST_ISG_SB_EEEEESI_SK_SI_SK_NS1J_6fusion15FusionCallbacksIS1N_NS1R_17LinearCombinationISI_fSI_fLNS_15FloatRoundStyleE2EEESH_S1Q_JEEENS4_5SM1004TMEM4LOAD26SM100_TMEM_LOAD_16dp128b8xES10_S1H_NS4_17SM75_U32x4_LDSM_NENS4_14SM90_TMA_STOREES1H_NS4_17SM90_U32x4_STSM_NENS4_39AutoVectorizingCopyWithAssumedAlignmentILi128EEEEEEvvEEEEvNT_6ParamsE,@"STO_CUDA_ENTRY STV_DEFAULT"
_ZN7cutlass13device_kernelINS_4gemm6kernel13GemmUniversalIN4cute5tupleIJiiiiEEENS1_10collective13CollectiveMmaINS1_35MainloopSm100TmaUmmaWarpSpecializedILi8ELi2ELi4ENS5_IJNS4_1CILi1EEESB_SB_EEEEENS5_IJNSA_ILi64EEENSA_ILi128EEENSA_ILi32EEEEEENS_10tfloat32_tENS5_IJSB_llEEESI_NS5_IJlSB_lEEENS4_8TiledMMAINS4_8MMA_AtomIJNS4_17SM100_MMA_TF32_SSISI_SI_fLi64ELi128ELNS4_4UMMA5MajorE1ELSP_0ELNSO_7ScaleInE0ELSQ_0EEEEEENS4_6LayoutISC_NS5_IJNSA_ILi0EEESU_SU_EEEEENS5_IJNS4_10UnderscoreESX_SX_EEEEENS4_13SM90_TMA_LOADENS4_14ComposedLayoutINS4_7SwizzleILi2ELi5ELi2EEENS4_18smem_ptr_flag_bitsILi32EEENST_INS5_IJSG_NSA_ILi4EEEEEENS5_IJSB_SG_EEEEEEEvNS4_8identityES10_NS11_INS12_ILi3ELi4ELi3EEES15_NST_INS5_IJNSA_ILi8EEESG_EEENS5_IJSG_SB_EEEEEEEvS1B_EENS_8epilogue10collective18CollectiveEpilogueINS1J_23Sm100TmaWarpSpecializedILi4ELi2ELi16ELb1ELb0EEEJSH_NS5_IJNST_ISE_SB_EENST_ISG_SB_EEEEESI_SK_SI_SK_NS1J_6fusion15FusionCallbacksIS1N_NS1R_17LinearCombinationISI_fSI_fLNS_15FloatRoundStyleE2EEESH_S1Q_JEEENS4_5SM1004TMEM4LOAD26SM100_TMEM_LOAD_16dp128b8xES10_S1H_NS4_17SM75_U32x4_LDSM_NENS4_14SM90_TMA_STOREES1H_NS4_17SM90_U32x4_STSM_NENS4_39AutoVectorizingCopyWithAssumedAlignmentILi128EEEEEEvvEEEEvNT_6ParamsE:
[----:B------:R-:W1:Y:S01]  /*0000*/  LDC R1, c[0x0][0x37c] ;  /* 0x0000df00ff017b82 */ /* 0x000e620000000800 */
[----:B------:R-:W2:Y:S01]  /*0010*/  S2R R77, SR_TID.X ;  /* 0x00000000004d7919 */ /* 0x000ea20000002100 */
[----:B------:R-:W3:Y:S01]  /*0020*/  LDCU.64 UR4, c[0x0][0x890] ;  /* 0x00011200ff0477ac */ /* 0x000ee20008000a00 */
[----:B------:R-:W-:Y:S02]  /*0030*/  PRMT R64, RZ, 0x7610, R64 ;  /* 0x00007610ff407816 */ /* 0x000fe40000000040 */
[----:B------:R-:W-:Y:S01]  /*0040*/  ELECT P5, URZ, PT ;  /* 0x0000000000ff782f */ /* 0x000fe200038a0000 */
[----:B------:R-:W4:Y:S01]  /*0050*/  LDCU.64 UR46, c[0x0][0x358] ;  /* 0x00006b00ff2e77ac */ /* 0x000f220008000a00 */
[----:B---3--:R-:W-:-:S04]  /*0060*/  UISETP.NE.U32.AND UP0, UPT, UR4, URZ, UPT ;  /* 0x000000ff0400728c */ /* 0x008fc8000bf05070 */
[----:B------:R-:W-:Y:S01]  /*0070*/  UISETP.NE.AND.EX UP0, UPT, UR5, URZ, UPT, UP0 ;  /* 0x000000ff0500728c */ /* 0x000fe2000bf05300 */
[----:B--2---:R-:W-:-:S05]  /*0080*/  SHF.R.U32.HI R69, RZ, 0x5, R77 ;  /* 0x00000005ff457819 */ /* 0x004fca000001164d */
[----:B------:R-:W2:Y:S02]  /*0090*/  SHFL.IDX PT, R0, R69, RZ, 0x1f ;  /* 0x00001fff45007589 */ /* 0x000ea400000e0000 */
[----:B--2---:R-:W-:Y:S01]  /*00a0*/  R2UR UR8, R0 ;  /* 0x00000000000872ca */ /* 0x004fe200000e0000 */
[----:B-1--4-:R-:W-:-:S14]  /*00b0*/  BRA.U UP0, `(.L_x_0) ;  /* 0x00000001002c7547 */ /* 0x012fdc000b800000 */
[----:B------:R-:W1:Y:S02]  /*00c0*/  LDCU.64 UR6, c[0x0][0x888] ;  /* 0x00011100ff0677ac */ /* 0x000e640008000a00 */
[----:B-1----:R-:W-:-:S04]  /*00d0*/  UISETP.NE.U32.AND UP0, UPT, UR6, URZ, UPT ;  /* 0x000000ff0600728c */ /* 0x002fc8000bf05070 */
[----:B------:R-:W-:-:S09]  /*00e0*/  UISETP.NE.AND.EX UP0, UPT, UR7, URZ, UPT, UP0 ;  /* 0x000000ff0700728c */ /* 0x000fd2000bf05300 */
[----:B------:R-:W-:Y:S05]  /*00f0*/  BRA.U !UP0, `(.L_x_1) ;  /* 0x0000000108107547 */ /* 0x000fea000b800000 */
[----:B------:R-:W1:Y:S02]  /*0100*/  LDC.64 R2, c[0x0][0x888] ;  /* 0x00022200ff027b82 */ /* 0x000e640000000a00 */
[----:B-1----:R1:W5:Y:S01]  /*0110*/  LDG.E R35, desc[UR46][R2.64] ;  /* 0x0000002e02237981 */ /* 0x002362000c1e1900 */
[----:B------:R-:W-:Y:S01]  /*0120*/  HFMA2 R64, -RZ, RZ, 0, 5.9604644775390625e-08 ;  /* 0x00000001ff407431 */ /* 0x000fe200000001ff */
[----:B------:R-:W-:Y:S05]  /*0130*/  BRA `(.L_x_0) ;  /* 0x00000000000c7947 */ /* 0x000fea0003800000 */
.L_x_1:
[----:B------:R-:W1:Y:S01]  /*0140*/  LDCU UR6, c[0x0][0x880] ;  /* 0x00011000ff0677ac */ /* 0x000e620008000800 */
[----:B------:R-:W-:Y:S01]  /*0150*/  HFMA2 R64, -RZ, RZ, 0, 5.9604644775390625e-08 ;  /* 0x00000001ff407431 */ /* 0x000fe200000001ff */
[----:B-1----:R-:W-:-:S07]  /*0160*/  MOV R35, UR6 ;  /* 0x0000000600237c02 */ /* 0x002fce0008000f00 */
.L_x_0:
[----:B------:R-:W2:Y:S02]  /*0170*/  LDCU.64 UR6, c[0x0][0x8b0] ;  /* 0x00011600ff0677ac */ /* 0x000ea40008000a00 */
[----:B--2---:R-:W-:-:S04]  /*0180*/  UISETP.NE.U32.AND UP0, UPT, UR6, URZ, UPT ;  /* 0x000000ff0600728c */ /* 0x004fc8000bf05070 */
[----:B------:R-:W-:-:S09]  /*0190*/  UISETP.NE.AND.EX UP0, UPT, UR7, URZ, UPT, UP0 ;  /* 0x000000ff0700728c */ /* 0x000fd2000bf05300 */
[----:B------:R-:W-:Y:S05]  /*01a0*/  BRA.U UP0, `(.L_x_2) ;  /* 0x0000000100247547 */ /* 0x000fea000b800000 */
[----:B------:R-:W2:Y:S02]  /*01b0*/  LDCU.64 UR6, c[0x0][0x8a8] ;  /* 0x00011500ff0677ac */ /* 0x000ea40008000a00 */
[----:B--2---:R-:W-:-:S04]  /*01c0*/  UISETP.NE.U32.AND UP0, UPT, UR6, URZ, UPT ;  /* 0x000000ff0600728c */ /* 0x004fc8000bf05070 */
[----:B------:R-:W-:-:S09]  /*01d0*/  UISETP.NE.AND.EX UP0, UPT, UR7, URZ, UPT, UP0 ;  /* 0x000000ff0700728c */ /* 0x000fd2000bf05300 */
[----:B------:R-:W-:Y:S05]  /*01e0*/  BRA.U !UP0, `(.L_x_3) ;  /* 0x00000001080c7547 */ /* 0x000fea000b800000 */
[----:B-1----:R-:W1:Y:S02]  /*01f0*/  LDC.64 R2, c[0x0][0x8a8] ;  /* 0x00022a00ff027b82 */ /* 0x002e640000000a00 */
[----:B-1----:R2:W5:Y:S01]  /*0200*/  LDG.E R33, desc[UR46][R2.64] ;  /* 0x0000002e02217981 */ /* 0x002562000c1e1900 */
[----:B------:R-:W-:Y:S05]  /*0210*/  BRA `(.L_x_2) ;  /* 0x0000000000087947 */ /* 0x000fea0003800000 */
.L_x_3:
[----:B------:R-:W2:Y:S02]  /*0220*/  LDCU UR6, c[0x0][0x8a0] ;  /* 0x00011400ff0677ac */ /* 0x000ea40008000800 */
[----:B--2---:R-:W-:Y:S02]  /*0230*/  MOV R33, UR6 ;  /* 0x0000000600217c02 */ /* 0x004fe40008000f00 */
.L_x_2:
[----:B------:R-:W-:Y:S01]  /*0240*/  IMAD.U32 R0, RZ, RZ, UR8 ;  /* 0x00000008ff007e24 */ /* 0x000fe2000f8e00ff */
[----:B------:R-:W-:Y:S04]  /*0250*/  BSSY.RECONVERGENT B0, `(.L_x_4) ;  /* 0x000000c000007945 */ /* 0x000fe80003800200 */
[C---:B------:R-:W-:Y:S02]  /*0260*/  ISETP.NE.OR P1, PT, R0.reuse, 0x1, !P5 ;  /* 0x000000010000780c */ /* 0x040fe40006f25670 */
[----:B------:R-:W-:-:S11]  /*0270*/  ISETP.NE.OR P0, PT, R0, 0x3, !P5 ;  /* 0x000000030000780c */ /* 0x000fd60006f05670 */
[----:B------:R-:W-:Y:S05]  /*0280*/  @P1 BRA `(.L_x_5) ;  /* 0x0000000000201947 */ /* 0x000fea0003800000 */
[----:B------:R-:W3:Y:S02]  /*0290*/  LDCU.64 UR6, c[0x0][0x348] ;  /* 0x00006900ff0677ac */ /* 0x000ee40008000a00 */
[----:B---3--:R-:W-:Y:S02]  /*02a0*/  UIADD3 UR10, UP1, UPT, UR6, 0x80, URZ ;  /* 0x00000080060a7890 */ /* 0x008fe4000ff3e0ff */
[----:B------:R-:W-:Y:S02]  /*02b0*/  UIADD3 UR6, UP0, UPT, UR6, 0x180, URZ ;  /* 0x0000018006067890 */ /* 0x000fe4000ff1e0ff */
[----:B------:R-:W-:Y:S02]  /*02c0*/  UIADD3.X UR11, UPT, UPT, URZ, UR7, URZ, UP1, !UPT ;  /* 0x00000007ff0b7290 */ /* 0x000fe40008ffe4ff */
[----:B------:R-:W-:-:S07]  /*02d0*/  UIADD3.X UR7, UPT, UPT, URZ, UR7, URZ, UP0, !UPT ;  /* 0x00000007ff077290 */ /* 0x000fce00087fe4ff */
[----:B------:R3:W-:Y:S02]  /*02e0*/  UTMACCTL.PF [UR10] ;  /* 0x000000000a0079b9 */ /* 0x0007e40008040000 */
[----:B------:R3:W-:Y:S02]  /*02f0*/  UTMACCTL.PF [UR6] ;  /* 0x00000000060079b9 */ /* 0x0007e40008040000 */
[----:B---3--:R-:W-:Y:S01]  /*0300*/  NOP ;  /* 0x0000000000007918 */ /* 0x008fe20000000000 */
.L_x_5:
[----:B------:R-:W-:Y:S05]  /*0310*/  BSYNC.RECONVERGENT B0 ;  /* 0x0000000000007941 */ /* 0x000fea0003800200 */
.L_x_4:
[----:B------:R-:W-:Y:S04]  /*0320*/  BSSY.RECONVERGENT B0, `(.L_x_6) ;  /* 0x000000a000007945 */ /* 0x000fe80003800200 */
        /* <DEDUP_REMOVED lines=9> */
.L_x_7:
[----:B------:R-:W-:Y:S05]  /*03c0*/  BSYNC.RECONVERGENT B0 ;  /* 0x0000000000007941 */ /* 0x000fea0003800200 */
.L_x_6:
[----:B------:R-:W3:Y:S01]  /*03d0*/  LDCU.64 UR6, c[0x0][0x888] ;  /* 0x00011100ff0677ac */ /* 0x000ee20008000a00 */
[----:B------:R-:W-:Y:S02]  /*03e0*/  UISETP.EQ.U32.AND UP1, UPT, UR4, URZ, UPT ;  /* 0x000000ff0400728c */ /* 0x000fe4000bf22070 */
[----:B------:R-:W-:Y:S02]  /*03f0*/  UPLOP3.LUT UP2, UPT, UPT, UPT, UPT, 0x80, 0x8 ;  /* 0x000000000008789c */ /* 0x000fe40003f4f070 */
[----:B---3--:R-:W-:-:S04]  /*0400*/  UISETP.NE.U32.AND UP0, UPT, UR6, URZ, UPT ;  /* 0x000000ff0600728c */ /* 0x008fc8000bf05070 */
[----:B------:R-:W-:-:S04]  /*0410*/  UISETP.NE.AND.EX UP0, UPT, UR7, URZ, UPT, UP0 ;  /* 0x000000ff0700728c */ /* 0x000fc8000bf05300 */
[----:B------:R-:W-:-:S04]  /*0420*/  UISETP.EQ.OR.EX UP3, UPT, UR5, URZ, !UP0, UP1 ;  /* 0x000000ff0500728c */ /* 0x000fc8000c762710 */
[----:B------:R-:W-:-:S05]  /*0430*/  UP2UR UR50, UPR, URZ, 0x8 ;  /* 0x00000008ff327883 */ /* 0x000fca0008000000 */
[----:B------:R-:W-:Y:S07]  /*0440*/  BRA.U !UP3, `(.L_x_8) ;  /* 0x000000010b207547 */ /* 0x000fee000b800000 */
[----:B------:R-:W-:Y:S01]  /*0450*/  UISETP.NE.U32.AND UP2, UPT, UR4, URZ, UPT ;  /* 0x000000ff0400728c */ /* 0x000fe2000bf45070 */
[----:B-----5:R-:W-:Y:S01]  /*0460*/  FSETP.NEU.AND P0, PT, R35, RZ, PT ;  /* 0x000000ff2300720b */ /* 0x020fe20003f0d000 */
[----:B------:R-:W-:Y:S02]  /*0470*/  USEL UR4, URZ, 0xffffffff, UP0 ;  /* 0xffffffffff047887 */ /* 0x000fe40008000000 */
[----:B------:R-:W-:-:S10]  /*0480*/  UISETP.NE.AND.EX UP2, UPT, UR5, URZ, UPT, UP2 ;  /* 0x000000ff0500728c */ /* 0x000fd4000bf45320 */
[----:B------:R-:W-:Y:S01]  /*0490*/  VOTEU.ANY UP1, P0 ;  /* 0x0000000000ff7886 */ /* 0x000fe20000020100 */
[----:B------:R-:W-:-:S04]  /*04a0*/  @!UP2 USEL UR4, URZ, 0xffffffff, UP1 ;  /* 0xffffffffff04a887 */ /* 0x000fc80008800000 */
[----:B------:R-:W-:-:S04]  /*04b0*/  ULOP3.LUT UR4, UR4, 0x1, URZ, 0xc0, !UPT ;  /* 0x0000000104047892 */ /* 0x000fc8000f8ec0ff */
[----:B------:R-:W-:-:S11]  /*04c0*/  UISETP.NE.U32.AND UP2, UPT, UR4, 0x1, UPT ;  /* 0x000000010400788c */ /* 0x000fd6000bf45070 */
.L_x_8:
[----:B-12---:R-:W1:Y:S01]  /*04d0*/  SHFL.IDX PT, R2, R69, RZ, 0x1f ;  /* 0x00001fff45027589 */ /* 0x006e6200000e0000 */
[----:B------:R-:W-:-:S04]  /*04e0*/  UISETP.NE.AND UP1, UPT, UR8, 0x2, UPT ;  /* 0x000000020800788c */ /* 0x000fc8000bf25270 */
[----:B------:R-:W-:Y:S01]  /*04f0*/  USEL UR6, URZ, 0x1, UP1 ;  /* 0x00000001ff067887 */ /* 0x000fe20008800000 */
[----:B-1----:R-:W-:-:S13]  /*0500*/  ISETP.NE.AND P0, PT, R2, RZ, PT ;  /* 0x000000ff0200720c */ /* 0x002fda0003f05270 */
[----:B------:R-:W-:Y:S05]  /*0510*/  @P0 BRA `(.L_x_9) ;  /* 0x0000000000680947 */ /* 0x000fea0003800000 */
[----:B------:R-:W1:Y:S01]  /*0520*/  S2UR UR5, SR_CgaCtaId ;  /* 0x00000000000579c3 */ /* 0x000e620000008800 */
[----:B------:R-:W-:Y:S01]  /*0530*/  UMOV UR7, 0x400 ;  /* 0x0000040000077882 */ /* 0x000fe20000000000 */
[----:B------:R-:W-:Y:S01]  /*0540*/  UMOV UR4, 0x1 ;  /* 0x0000000100047882 */ /* 0x000fe20000000000 */
[----:B------:R-:W-:Y:S01]  /*0550*/  ELECT P0, URZ, PT ;  /* 0x0000000000ff782f */ /* 0x000fe20003800000 */
[----:B------:R-:W-:-:S04]  /*0560*/  UIADD3 UR10, UPT, UPT, -UR4, 0x100000, URZ ;  /* 0x00100000040a7890 */ /* 0x000fc8000fffe1ff */
[----:B------:R-:W-:Y:S02]  /*0570*/  USHF.L.U32 UR11, UR10, 0xb, URZ ;  /* 0x0000000b0a0b7899 */ /* 0x000fe400080006ff */
[----:B------:R-:W-:Y:S02]  /*0580*/  USHF.L.U32 UR10, UR10, 0x1, URZ ;  /* 0x000000010a0a7899 */ /* 0x000fe400080006ff */
[----:B-1----:R-:W-:Y:S01]  /*0590*/  ULEA UR5, UR5, UR7, 0x18 ;  /* 0x0000000705057291 */ /* 0x002fe2000f8ec0ff */
[----:B------:R-:W1:Y:S11]  /*05a0*/  FENCE.VIEW.ASYNC.S ;  /* 0x00000000000073c6 */ /* 0x000e760000000000 */
[----:B-1----:R1:W2:Y:S01]  /*05b0*/  SYNCS.EXCH.64 URZ, [UR5], UR10 ;  /* 0x0000000a05ff75b2 */ /* 0x0022a20008000100 */
[----:B------:R1:W3:Y:S01]  /*05c0*/  SYNCS.EXCH.64 URZ, [UR5+0x40], UR10 ;  /* 0x0000400a05ff75b2 */ /* 0x0002e20008000100 */
[----:B------:R1:W4:Y:S01]  /*05d0*/  SYNCS.EXCH.64 URZ, [UR5+0x8], UR10 ;  /* 0x0000080a05ff75b2 */ /* 0x0003220008000100 */
[----:B------:R1:W1:Y:S01]  /*05e0*/  SYNCS.EXCH.64 URZ, [UR5+0x48], UR10 ;  /* 0x0000480a05ff75b2 */ /* 0x0002620008000100 */
        /* <DEDUP_REMOVED lines=12> */
[----:B------:R-:W-:Y:S01]  /*06b0*/  NOP ;  /* 0x0000000000007918 */ /* 0x000fe20000000000 */
.L_x_9:
[----:B------:R-:W2:Y:S01]  /*06c0*/  SHFL.IDX PT, R2, R69, RZ, 0x1f ;  /* 0x00001fff45027589 */ /* 0x000ea200000e0000 */
[----:B------:R-:W-:Y:S01]  /*06d0*/  NOP ;  /* 0x0000000000007918 */ /* 0x000fe20000000000 */
[----:B--2---:R-:W-:-:S13]  /*06e0*/  ISETP.NE.AND P0, PT, R2, 0x1, PT ;  /* 0x000000010200780c */ /* 0x004fda0003f05270 */
[----:B------:R-:W-:Y:S05]  /*06f0*/  @P0 BRA `(.L_x_10) ;  /* 0x0000000000580947 */ /* 0x000fea0003800000 */
[----:B------:R-:W2:Y:S01]  /*0700*/  S2UR UR7, SR_CgaCtaId ;  /* 0x00000000000779c3 */ /* 0x000ea20000008800 */
[----:B------:R-:W-:Y:S01]  /*0710*/  UMOV UR9, 0x400 ;  /* 0x0000040000097882 */ /* 0x000fe20000000000 */
[----:B-1----:R-:W-:Y:S01]  /*0720*/  UMOV UR5, 0x20 ;  /* 0x0000002000057882 */ /* 0x002fe20000000000 */
[----:B------:R-:W-:Y:S01]  /*0730*/  UMOV UR4, 0x80 ;  /* 0x0000008000047882 */ /* 0x000fe20000000000 */
[----:B------:R-:W-:-:S04]  /*0740*/  UIADD3 UR10, UPT, UPT, -UR5, 0x100000, URZ ;  /* 0x00100000050a7890 */ /* 0x000fc8000fffe1ff */
[----:B------:R-:W-:Y:S02]  /*0750*/  USHF.L.U32 UR11, UR10, 0xb, URZ ;  /* 0x0000000b0a0b7899 */ /* 0x000fe400080006ff */
[----:B------:R-:W-:Y:S02]  /*0760*/  USHF.L.U32 UR10, UR10, 0x1, URZ ;  /* 0x000000010a0a7899 */ /* 0x000fe400080006ff */
[----:B------:R-:W-:-:S04]  /*0770*/  UIADD3 UR4, UPT, UPT, -UR4, 0x100000, URZ ;  /* 0x0010000004047890 */ /* 0x000fc8000fffe1ff */
[----:B------:R-:W-:Y:S02]  /*0780*/  USHF.L.U32 UR5, UR4, 0xb, URZ ;  /* 0x0000000b04057899 */ /* 0x000fe400080006ff */
[----:B------:R-:W-:Y:S01]  /*0790*/  USHF.L.U32 UR4, UR4, 0x1, URZ ;  /* 0x0000000104047899 */ /* 0x000fe200080006ff */
[----:B------:R-:W-:Y:S01]  /*07a0*/  ELECT P0, URZ, PT ;  /* 0x0000000000ff782f */ /* 0x000fe20003800000 */
[----:B--2---:R-:W-:Y:S01]  /*07b0*/  ULEA UR7, UR7, UR9, 0x18 ;  /* 0x0000000907077291 */ /* 0x004fe2000f8ec0ff */
[----:B------:R-:W1:Y:S11]  /*07c0*/  FENCE.VIEW.ASYNC.S ;  /* 0x00000000000073c6 */ /* 0x000e760000000000 */
[----:B-1----:R2:W1:Y:S01]  /*07d0*/  SYNCS.EXCH.64 URZ, [UR7+0x80], UR10 ;  /* 0x0000800a07ff75b2 */ /* 0x0024620008000100 */
[----:B------:R2:W1:Y:S01]  /*07e0*/  SYNCS.EXCH.64 URZ, [UR7+0xa0], UR4 ;  /* 0x0000a00407ff75b2 */ /* 0x0004620008000100 */
[----:B------:R2:W1:Y:S01]  /*07f0*/  SYNCS.EXCH.64 URZ, [UR7+0x88], UR10 ;  /* 0x0000880a07ff75b2 */ /* 0x0004620008000100 */
[----:B------:R2:W1:Y:S01]  /*0800*/  SYNCS.EXCH.64 URZ, [UR7+0xa8], UR4 ;  /* 0x0000a80407ff75b2 */ /* 0x0004620008000100 */
[----:B------:R2:W1:Y:S01]  /*0810*/  SYNCS.EXCH.64 URZ, [UR7+0x90], UR10 ;  /* 0x0000900a07ff75b2 */ /* 0x0004620008000100 */
[----:B------:R2:W1:Y:S01]  /*0820*/  SYNCS.EXCH.64 URZ, [UR7+0xb0], UR4 ;  /* 0x0000b00407ff75b2 */ /* 0x0004620008000100 */
[----:B------:R2:W1:Y:S01]  /*0830*/  SYNCS.EXCH.64 URZ, [UR7+0x98], UR10 ;  /* 0x0000980a07ff75b2 */ /* 0x0004620008000100 */
[----:B------:R2:W1:Y:S02]  /*0840*/  SYNCS.EXCH.64 URZ, [UR7+0xb8], UR4 ;  /* 0x0000b80407ff75b2 */ /* 0x0004640008000100 */
[----:B--2---:R-:W-:Y:S01]  /*0850*/  NOP ;  /* 0x0000000000007918 */ /* 0x004fe20000000000 */
.L_x_10:
[----:B------:R-:W2:Y:S01]  /*0860*/  SHFL.IDX PT, R2, R69, RZ, 0x1f ;  /* 0x00001fff45027589 */ /* 0x000ea200000e0000 */
[----:B------:R-:W-:Y:S01]  /*0870*/  NOP ;  /* 0x0000000000007918 */ /* 0x000fe20000000000 */
[----:B--2---:R-:W-:-:S13]  /*0880*/  ISETP.NE.AND P0, PT, R2, 0x3, PT ;  /* 0x000000030200780c */ /* 0x004fda0003f05270 */
[----:B------:R-:W-:Y:S05]  /*0890*/  @P0 BRA `(.L_x_11) ;  /* 0x0000000000300947 */ /* 0x000fea0003800000 */
[----:B-1----:R-:W1:Y:S01]  /*08a0*/  S2UR UR5, SR_CgaCtaId ;  /* 0x00000000000579c3 */ /* 0x002e620000008800 */
        /* <DEDUP_REMOVED lines=8> */
[----:B-1----:R2:W1:Y:S01]  /*0930*/  SYNCS.EXCH.64 URZ, [UR5+0xc0], UR10 ;  /* 0x0000c00a05ff75b2 */ /* 0x0024620008000100 */
[----:B------:R2:W1:Y:S02]  /*0940*/  SYNCS.EXCH.64 URZ, [UR5+0xc8], UR10 ;  /* 0x0000c80a05ff75b2 */ /* 0x0004640008000100 */
[----:B--2---:R-:W-:Y:S01]  /*0950*/  NOP ;  /* 0x0000000000007918 */ /* 0x004fe20000000000 */
.L_x_11:
[----:B------:R-:W2:Y:S01]  /*0960*/  SHFL.IDX PT, R2, R69, RZ, 0x1f ;  /* 0x00001fff45027589 */ /* 0x000ea200000e0000 */
[----:B------:R-:W-:Y:S01]  /*0970*/  NOP ;  /* 0x0000000000007918 */ /* 0x000fe20000000000 */
[----:B--2---:R-:W-:-:S13]  /*0980*/  ISETP.NE.AND P0, PT, R2, 0x4, PT ;  /* 0x000000040200780c */ /* 0x004fda0003f05270 */
[----:B------:R-:W-:Y:S05]  /*0990*/  @P0 BRA `(.L_x_12) ;  /* 0x00000000004c0947 */ /* 0x000fea0003800000 */
[----:B-1----:R-:W1:Y:S01]  /*09a0*/  S2UR UR5, SR_CgaCtaId ;  /* 0x00000000000579c3 */ /* 0x002e620000008800 */
[----:B------:R-:W-:Y:S01]  /*09b0*/  UMOV UR9, 0x100 ;  /* 0x0000010000097882 */ /* 0x000fe20000000000 */
[----:B------:R-:W-:Y:S01]  /*09c0*/  UMOV UR7, 0x400 ;  /* 0x0000040000077882 */ /* 0x000fe20000000000 */
[----:B------:R-:W-:Y:S01]  /*09d0*/  USEL UR9, UR9, 0xe0, UP2 ;  /* 0x000000e009097887 */ /* 0x000fe20009000000 */
[----:B------:R-:W-:Y:S01]  /*09e0*/  UMOV UR4, 0x1 ;  /* 0x0000000100047882 */ /* 0x000fe20000000000 */
[----:B------:R-:W-:Y:S01]  /*09f0*/  ELECT P0, URZ, PT ;  /* 0x0000000000ff782f */ /* 0x000fe20003800000 */
[----:B------:R-:W-:-:S04]  /*0a00*/  UIADD3 UR10, UPT, UPT, -UR4, 0x100000, URZ ;  /* 0x00100000040a7890 */ /* 0x000fc8000fffe1ff */
[----:B------:R-:W-:Y:S02]  /*0a10*/  USHF.L.U32 UR11, UR10, 0xb, URZ ;  /* 0x0000000b0a0b7899 */ /* 0x000fe400080006ff */
[----:B------:R-:W-:Y:S02]  /*0a20*/  USHF.L.U32 UR10, UR10, 0x1, URZ ;  /* 0x000000010a0a7899 */ /* 0x000fe400080006ff */
[----:B------:R-:W-:-:S04]  /*0a30*/  UIADD3 UR12, UPT, UPT, -UR9, 0x100000, URZ ;  /* 0x00100000090c7890 */ /* 0x000fc8000fffe1ff */
[----:B------:R-:W-:Y:S02]  /*0a40*/  USHF.L.U32 UR13, UR12, 0xb, URZ ;  /* 0x0000000b0c0d7899 */ /* 0x000fe400080006ff */
[----:B------:R-:W-:Y:S02]  /*0a50*/  USHF.L.U32 UR12, UR12, 0x1, URZ ;  /* 0x000000010c0c7899 */ /* 0x000fe400080006ff */
[----:B-1----:R-:W-:Y:S01]  /*0a60*/  ULEA UR5, UR5, UR7, 0x18 ;  /* 0x0000000705057291 */ /* 0x002fe2000f8ec0ff */
[----:B------:R-:W1:Y:S11]  /*0a70*/  FENCE.VIEW.ASYNC.S ;  /* 0x00000000000073c6 */ /* 0x000e760000000000 */
[----:B-1----:R2:W1:Y:S01]  /*0a80*/  SYNCS.EXCH.64 URZ, [UR5+0xd0], UR10 ;  /* 0x0000d00a05ff75b2 */ /* 0x0024620008000100 */
[----:B------:R2:W1:Y:S01]  /*0a90*/  SYNCS.EXCH.64 URZ, [UR5+0xe0], UR12 ;  /* 0x0000e00c05ff75b2 */ /* 0x0004620008000100 */
[----:B------:R2:W1:Y:S01]  /*0aa0*/  SYNCS.EXCH.64 URZ, [UR5+0xd8], UR10 ;  /* 0x0000d80a05ff75b2 */ /* 0x0004620008000100 */
[----:B------:R2:W1:Y:S02]  /*0ab0*/  SYNCS.EXCH.64 URZ, [UR5+0xe8], UR12 ;  /* 0x0000e80c05ff75b2 */ /* 0x0004640008000100 */
[----:B--2---:R-:W-:Y:S01]  /*0ac0*/  NOP ;  /* 0x0000000000007918 */ /* 0x004fe20000000000 */
.L_x_12:
        /* <DEDUP_REMOVED lines=26> */
.L_x_13:
        /* <DEDUP_REMOVED lines=18> */
.L_x_14:
[----:B-1----:R-:W1:Y:S01]  /*0d90*/  S2UR UR5, SR_CTAID.X ;  /* 0x00000000000579c3 */ /* 0x002e620000002500 */
[----:B------:R-:W-:-:S05]  /*0da0*/  CS2R.32 R63, SR_CgaSize ;  /* 0x00000000003f7805 */ /* 0x000fca0000008a00 */
[----:B------:R-:W-:-:S05]  /*0db0*/  IMAD R63, R63, -0xa0, RZ ;  /* 0xffffff603f3f7824 */ /* 0x000fca00078e02ff */
[----:B------:R-:W-:-:S14]  /*0dc0*/  R2UR UR9, R63 ;  /* 0x000000003f0972ca */ /* 0x000fdc00000e0000 */
[----:B------:R-:W2:Y:S01]  /*0dd0*/  LDCU UR9, c[0x0][UR9+0x2b0] ;  /* 0x00005600090977ac */ /* 0x000ea20008000800 */
[----:B------:R-:W-:Y:S01]  /*0de0*/  NOP ;  /* 0x0000000000007918 */ /* 0x000fe20000000000 */
[----:B------:R-:W-:-:S05]  /*0df0*/  CS2R.32 R63, SR_CgaSize ;  /* 0x00000000003f7805 */ /* 0x000fca0000008a00 */
[----:B------:R-:W-:-:S05]  /*0e00*/  IMAD R63, R63, -0xa0, RZ ;  /* 0xffffff603f3f7824 */ /* 0x000fca00078e02ff */
[----:B------:R-:W-:-:S14]  /*0e10*/  R2UR UR7, R63 ;  /* 0x000000003f0772ca */ /* 0x000fdc00000e0000 */
[----:B------:R-:W3:Y:S01]  /*0e20*/  LDCU UR7, c[0x0][UR7+0x2b4] ;  /* 0x00005680070777ac */ /* 0x000ee20008000800 */
[----:B------:R-:W4:Y:S08]  /*0e30*/  S2UR UR4, SR_CTAID.Y ;  /* 0x00000000000479c3 */ /* 0x000f300000002600 */
[----:B------:R-:W3:Y:S01]  /*0e40*/  LDC R10, c[0x0][0xb24] ;  /* 0x0002c900ff0a7b82 */ /* 0x000ee20000000800 */
[----:B-1----:R-:W-:-:S02]  /*0e50*/  I2FP.F32.U32 R63, UR5 ;  /* 0x00000005003f7c45 */ /* 0x002fc40008201000 */
[----:B------:R-:W-:-:S05]  /*0e60*/  CS2R.32 R3, SR_CgaSize ;  /* 0x0000000000037805 */ /* 0x000fca0000008a00 */
[----:B------:R-:W-:-:S06]  /*0e70*/  IMAD R3, R3, -0xa0, RZ ;  /* 0xffffff6003037824 */ /* 0x000fcc00078e02ff */
[----:B------:R-:W1:Y:S01]  /*0e80*/  LDC R3, c[0x0][R3+0x2a0] ;  /* 0x0000a80003037b82 */ /* 0x000e620000000800 */
[----:B------:R-:W-:Y:S01]  /*0e90*/  MOV R15, UR5 ;  /* 0x00000005000f7c02 */ /* 0x000fe20008000f00 */
[----:B--2---:R-:W-:Y:S01]  /*0ea0*/  FMUL R63, R63, UR9 ;  /* 0x000000093f3f7c20 */ /* 0x004fe20008400000 */
[----:B----4-:R-:W-:Y:S02]  /*0eb0*/  I2FP.F32.U32 R62, UR4 ;  /* 0x00000004003e7c45 */ /* 0x010fe40008201000 */
[----:B------:R-:W-:-:S05]  /*0ec0*/  CS2R.32 R2, SR_CgaSize ;  /* 0x0000000000027805 */ /* 0x000fca0000008a00 */
[----:B------:R-:W-:-:S06]  /*0ed0*/  IMAD R2, R2, -0xa0, RZ ;  /* 0xffffff6002027824 */ /* 0x000fcc00078e02ff */
[----:B------:R-:W2:Y:S01]  /*0ee0*/  LDC R2, c[0x0][R2+0x2a4] ;  /* 0x0000a90002027b82 */ /* 0x000ea20000000800 */
[----:B------:R-:W-:Y:S01]  /*0ef0*/  MOV R14, UR4 ;  /* 0x00000004000e7c02 */ /* 0x000fe20008000f00 */
[----:B------:R-:W4:Y:S01]  /*0f00*/  F2I.U32.TRUNC.NTZ R63, R63 ;  /* 0x0000003f003f7305 */ /* 0x000f22000020f000 */
[----:B---3--:R-:W-:-:S05]  /*0f10*/  FMUL R62, R62, UR7 ;  /* 0x000000073e3e7c20 */ /* 0x008fca0008400000 */
[----:B------:R-:W-:Y:S01]  /*0f20*/  BAR.SYNC.DEFER_BLOCKING 0x0 ;  /* 0x0000000000007b1d */ /* 0x000fe20000010000 */
[----:B------:R-:W-:-:S05]  /*0f30*/  ISETP.GE.AND P0, PT, R10, 0x1, PT ;  /* 0x000000010a00780c */ /* 0x000fca0003f06270 */
[----:B------:R-:W3:Y:S02]  /*0f40*/  F2I.U32.TRUNC.NTZ R62, R62 ;  /* 0x0000003e003e7305 */ /* 0x000ee4000020f000 */
[----:B------:R-:W2:Y:S01]  /*0f50*/  S2UR UR36, SR_CTAID.Z ;  /* 0x00000000002479c3 */ /* 0x000ea20000002700 */
[----:B----4-:R-:W-:-:S05]  /*0f60*/  IADD3 R63, PT, PT, -R63, RZ, RZ ;  /* 0x000000ff3f3f7210 */ /* 0x010fca0007ffe1ff */
[----:B-1----:R-:W-:Y:S01]  /*0f70*/  IMAD R63, R3, R63, UR5 ;  /* 0x00000005033f7e24 */ /* 0x002fe2000f8e023f */
[----:B---3--:R-:W-:-:S05]  /*0f80*/  IADD3 R62, PT, PT, -R62, RZ, RZ ;  /* 0x000000ff3e3e7210 */ /* 0x008fca0007ffe1ff */
[----:B--2---:R-:W-:Y:S01]  /*0f90*/  IMAD R62, R2, R62, UR4 ;  /* 0x00000004023e7e24 */ /* 0x004fe2000f8e023e */
[----:B------:R-:W-:Y:S06]  /*0fa0*/  @!P0 BRA `(.L_x_15) ;  /* 0x0000000000b88947 */ /* 0x000fec0003800000 */
[----:B------:R-:W1:Y:S01]  /*0fb0*/  LDC.64 R4, c[0x0][0xb18] ;  /* 0x0002c600ff047b82 */ /* 0x000e620000000a00 */
[----:B------:R-:W-:-:S07]  /*0fc0*/  ISETP.NE.AND P0, PT, R10, 0x1, PT ;  /* 0x000000010a00780c */ /* 0x000fce0003f05270 */
[----:B------:R-:W2:Y:S08]  /*0fd0*/  LDC R9, c[0x0][0xb0c] ;  /* 0x0002c300ff097b82 */ /* 0x000eb00000000800 */
[----:B------:R-:W3:Y:S08]  /*0fe0*/  LDC R12, c[0x0][0x370] ;  /* 0x0000dc00ff0c7b82 */ /* 0x000ef00000000800 */
[----:B------:R-:W4:Y:S01]  /*0ff0*/  LDC R11, c[0x0][0x374] ;  /* 0x0000dd00ff0b7b82 */ /* 0x000f220000000800 */
[----:B-1----:R-:W-:-:S07]  /*1000*/  ISETP.NE.AND P1, PT, R4, 0x1, PT ;  /* 0x000000010400780c */ /* 0x002fce0003f25270 */
[----:B------:R-:W3:Y:S01]  /*1010*/  LDC.64 R6, c[0x0][0xb10] ;  /* 0x0002c400ff067b82 */ /* 0x000ee20000000a00 */
[----:B--2---:R-:W-:-:S07]  /*1020*/  ISETP.NE.AND P2, PT, R9, 0x1, PT ;  /* 0x000000010900780c */ /* 0x004fce0003f45270 */
[----:B------:R-:W1:Y:S08]  /*1030*/  LDC R8, c[0x0][0xb20] ;  /* 0x0002c800ff087b82 */ /* 0x000e700000000800 */
[----:B------:R-:W2:Y:S01]  /*1040*/  LDC.64 R2, c[0x0][0xb28] ;  /* 0x0002ca00ff027b82 */ /* 0x000ea20000000a00 */
[----:B----4-:R-:W-:-:S04]  /*1050*/  IMAD.HI.U32 R13, R11, R5, RZ ;  /* 0x000000050b0d7227 */ /* 0x010fc800078e00ff */
[----:B------:R-:W-:-:S04]  /*1060*/  IMAD.HI.U32 R5, R14, R5, RZ ;  /* 0x000000050e057227 */ /* 0x000fc800078e00ff */
[----:B---3--:R-:W-:-:S05]  /*1070*/  IMAD.HI.U32 R16, R12, R6, RZ ;  /* 0x000000060c107227 */ /* 0x008fca00078e00ff */
[-C--:B------:R-:W-:Y:S01]  /*1080*/  @P2 SHF.R.U32.HI R12, RZ, R7.reuse, R16 ;  /* 0x00000007ff0c2219 */ /* 0x080fe20000011610 */
[----:B------:R-:W-:Y:S01]  /*1090*/  IMAD.HI.U32 R16, R15, R6, RZ ;  /* 0x000000060f107227 */ /* 0x000fe200078e00ff */
[-C--:B-1----:R-:W-:Y:S02]  /*10a0*/  @P1 SHF.R.U32.HI R11, RZ, R8.reuse, R13 ;  /* 0x00000008ff0b1219 */ /* 0x082fe4000001160d */
[----:B------:R-:W-:Y:S02]  /*10b0*/  SHF.R.U32.HI R5, RZ, R8, R5 ;  /* 0x00000008ff057219 */ /* 0x000fe40000011605 */
[----:B------:R-:W-:Y:S02]  /*10c0*/  SHF.R.U32.HI R16, RZ, R7, R16 ;  /* 0x00000007ff107219 */ /* 0x000fe40000011610 */
[----:B------:R-:W-:Y:S01]  /*10d0*/  SEL R5, R14, R5, !P1 ;  /* 0x000000050e057207 */ /* 0x000fe20004800000 */
[----:B--2---:R-:W-:Y:S01]  /*10e0*/  IMAD.HI.U32 R13, R11, R2, RZ ;  /* 0x000000020b0d7227 */ /* 0x004fe200078e00ff */
[----:B------:R-:W-:-:S03]  /*10f0*/  SEL R16, R15, R16, !P2 ;  /* 0x000000100f107207 */ /* 0x000fc60005000000 */
[----:B------:R-:W-:Y:S01]  /*1100*/  IMAD.HI.U32 R6, R12, R2, RZ ;  /* 0x000000020c067227 */ /* 0x000fe200078e00ff */
[----:B------:R-:W-:-:S04]  /*1110*/  @P0 SHF.R.U32.HI R11, RZ, R3, R13 ;  /* 0x00000003ff0b0219 */ /* 0x000fc8000001160d */
[----:B------:R-:W-:Y:S01]  /*1120*/  @P0 SHF.R.U32.HI R12, RZ, R3, R6 ;  /* 0x00000003ff0c0219 */ /* 0x000fe20000011606 */
[----:B------:R-:W-:-:S04]  /*1130*/  IMAD R11, R11, R10, RZ ;  /* 0x0000000a0b0b7224 */ /* 0x000fc800078e02ff */
[----:B------:R-:W-:Y:S01]  /*1140*/  IMAD R6, R12, R10, RZ ;  /* 0x0000000a0c067224 */ /* 0x000fe200078e02ff */
[----:B------:R-:W-:-:S04]  /*1150*/  ISETP.GE.AND P1, PT, R5, R11, PT ;  /* 0x0000000b0500720c */ /* 0x000fc80003f26270 */
[----:B------:R-:W-:Y:S01]  /*1160*/  ISETP.GE.OR P1, PT, R16, R6, P1 ;  /* 0x000000061000720c */ /* 0x000fe20000f26670 */
[----:B------:R-:W-:-:S05]  /*1170*/  IMAD.HI.U32 R6, R5, R2, RZ ;  /* 0x0000000205067227 */ /* 0x000fca00078e00ff */
[----:B------:R-:W-:-:S04]  /*1180*/  SHF.R.U32.HI R6, RZ, R3, R6 ;  /* 0x00000003ff067219 */ /* 0x000fc80000011606 */
[----:B------:R-:W-:-:S03]  /*1190*/  SEL R6, R5, R6, !P0 ;  /* 0x0000000605067207 */ /* 0x000fc60004000000 */
[----:B------:R-:W-:Y:S01]  /*11a0*/  @!P1 IMAD.HI.U32 R7, R16, R2, RZ ;  /* 0x0000000210079227 */ /* 0x000fe200078e00ff */
[----:B------:R-:W-:-:S04]  /*11b0*/  IADD3 R2, PT, PT, -R6, RZ, RZ ;  /* 0x000000ff06027210 */ /* 0x000fc80007ffe1ff */
[----:B------:R-:W-:Y:S01]  /*11c0*/  @!P1 SHF.R.U32.HI R3, RZ, R3, R7 ;  /* 0x00000003ff039219 */ /* 0x000fe20000011607 */
[----:B------:R-:W-:Y:S01]  /*11d0*/  IMAD R2, R10, R2, R5 ;  /* 0x000000020a027224 */ /* 0x000fe200078e0205 */
[----:B------:R-:W-:Y:S02]  /*11e0*/  IADD3 R7, PT, PT, -R5, RZ, RZ ;  /* 0x000000ff05077210 */ /* 0x000fe40007ffe1ff */
[----:B------:R-:W-:-:S03]  /*11f0*/  @!P1 SEL R3, R16, R3, !P0 ;  /* 0x0000000310039207 */ /* 0x000fc60004000000 */
[----:B------:R-:W-:Y:S02]  /*1200*/  IMAD R7, R4, R7, R14 ;  /* 0x0000000704077224 */ /* 0x000fe400078e020e */
[--C-:B------:R-:W-:Y:S02]  /*1210*/  @!P1 IMAD.IADD R6, R6, 0x1, -R3.reuse ;  /* 0x0000000106069824 */ /* 0x100fe400078e0a03 */
[----:B------:R-:W-:Y:S01]  /*1220*/  @!P1 IMAD R3, R2, R12, R3 ;  /* 0x0000000c02039224 */ /* 0x000fe200078e0203 */
[----:B------:R-:W-:Y:S01]  /*1230*/  IADD3 R2, PT, PT, -R16, RZ, RZ ;  /* 0x000000ff10027210 */ /* 0x000fe20007ffe1ff */
[----:B------:R-:W-:Y:S02]  /*1240*/  @!P1 IMAD R5, R6, R10, R16 ;  /* 0x0000000a06059224 */ /* 0x000fe400078e0210 */
[----:B------:R-:W-:Y:S02]  /*1250*/  @!P1 IMAD.MOV.U32 R16, RZ, RZ, R3 ;  /* 0x000000ffff109224 */ /* 0x000fe400078e0003 */
[----:B------:R-:W-:-:S02]  /*1260*/  IMAD R2, R9, R2, R15 ;  /* 0x0000000209027224 */ /* 0x000fc400078e020f */
[----:B------:R-:W-:Y:S02]  /*1270*/  IMAD R14, R5, R4, R7 ;  /* 0x00000004050e7224 */ /* 0x000fe400078e0207 */
[----:B------:R-:W-:Y:S02]  /*1280*/  IMAD R15, R16, R9, R2 ;  /* 0x00000009100f7224 */ /* 0x000fe400078e0202 */
.L_x_15:
[----:B------:R-:W1:Y:S01]  /*1290*/  LDCU UR4, c[0x0][0xb30] ;  /* 0x00016600ff0477ac */ /* 0x000e620008000800 */
[----:B------:R-:W2:Y:S08]  /*12a0*/  S2UR UR37, SR_CgaCtaId ;  /* 0x00000000002579c3 */ /* 0x000eb00000008800 */
[----:B------:R-:W3:Y:S01]  /*12b0*/  LDC R26, c[0x0][0xb24] ;  /* 0x0002c900ff1a7b82 */ /* 0x000ee20000000800 */
[----:B-1----:R-:W-:-:S09]  /*12c0*/  UISETP.NE.AND UP1, UPT, UR4, 0x1, UPT ;  /* 0x000000010400788c */ /* 0x002fd2000bf25270 */
[----:B--2---:R-:W-:Y:S05]  /*12d0*/  BRA.U UP1, `(.L_x_16) ;  /* 0x0000000101407547 */ /* 0x004fea000b800000 */
[----:B------:R-:W1:Y:S08]  /*12e0*/  LDC.64 R4, c[0x0][0xb10] ;  /* 0x0002c400ff047b82 */ /* 0x000e700000000a00 */
[----:B------:R-:W2:Y:S08]  /*12f0*/  LDC.64 R2, c[0x0][0xb18] ;  /* 0x0002c600ff027b82 */ /* 0x000eb00000000a00 */
[----:B------:R-:W4:Y:S08]  /*1300*/  LDC R6, c[0x0][0xb20] ;  /* 0x0002c800ff067b82 */ /* 0x000f300000000800 */
[----:B------:R-:W3:Y:S01]  /*1310*/  LDC R7, c[0x0][0xb0c] ;  /* 0x0002c300ff077b82 */ /* 0x000ee20000000800 */
[----:B-1----:R-:W-:-:S05]  /*1320*/  IMAD.HI.U32 R4, R15, R4, RZ ;  /* 0x000000040f047227 */ /* 0x002fca00078e00ff */
[----:B------:R-:W-:Y:S01]  /*1330*/  SHF.R.U32.HI R4, RZ, R5, R4 ;  /* 0x00000005ff047219 */ /* 0x000fe20000011604 */
[----:B--2---:R-:W-:Y:S01]  /*1340*/  IMAD.HI.U32 R3, R14, R3, RZ ;  /* 0x000000030e037227 */ /* 0x004fe200078e00ff */
[----:B------:R-:W-:-:S04]  /*1350*/  ISETP.NE.AND P0, PT, R2, 0x1, PT ;  /* 0x000000010200780c */ /* 0x000fc80003f05270 */
[----:B----4-:R-:W-:-:S04]  /*1360*/  SHF.R.U32.HI R3, RZ, R6, R3 ;  /* 0x00000006ff037219 */ /* 0x010fc80000011603 */
[----:B------:R-:W-:Y:S02]  /*1370*/  SEL R3, R14, R3, !P0 ;  /* 0x000000030e037207 */ /* 0x000fe40004000000 */
[----:B---3--:R-:W-:-:S04]  /*1380*/  ISETP.NE.AND P1, PT, R7, 0x1, PT ;  /* 0x000000010700780c */ /* 0x008fc80003f25270 */
[----:B------:R-:W-:-:S05]  /*1390*/  SEL R4, R15, R4, !P1 ;  /* 0x000000040f047207 */ /* 0x000fca0004800000 */
[----:B------:R-:W-:Y:S02]  /*13a0*/  IMAD.IADD R5, R3, 0x1, -R4 ;  /* 0x0000000103057824 */ /* 0x000fe400078e0a04 */
[----:B------:R-:W-:Y:S02]  /*13b0*/  IMAD.IADD R3, R4, 0x1, -R3 ;  /* 0x0000000104037824 */ /* 0x000fe400078e0a03 */
[----:B------:R-:W-:Y:S02]  /*13c0*/  IMAD R15, R5, R7, R15 ;  /* 0x00000007050f7224 */ /* 0x000fe400078e020f */
[----:B------:R-:W-:-:S07]  /*13d0*/  IMAD R14, R3, R2, R14 ;  /* 0x00000002030e7224 */ /* 0x000fce00078e020e */
.L_x_16:
[----:B------:R-:W-:Y:S01]  /*13e0*/  BAR.SYNC.DEFER_BLOCKING 0x0 ;  /* 0x0000000000007b1d */ /* 0x000fe20000010000 */
[----:B------:R-:W-:Y:S01]  /*13f0*/  UISETP.NE.AND UP1, UPT, UR8, 0x2, UPT ;  /* 0x000000020800788c */ /* 0x000fe2000bf25270 */
[----:B------:R-:W-:Y:S02]  /*1400*/  ISETP.NE.OR P5, PT, R0, 0x2, !P5 ;  /* 0x000000020000780c */ /* 0x000fe40006fa5670 */
[----:B------:R-:W-:-:S06]  /*1410*/  LOP3.LUT R2, R77, 0x1f, RZ, 0xc0, !PT ;  /* 0x0000001f4d027812 */ /* 0x000fcc00078ec0ff */
[----:B------:R-:W-:Y:S05]  /*1420*/  BRA.U UP1, `(.L_x_17) ;  /* 0x00000015011c7547 */ /* 0x000fea000b800000 */
[----:B------:R-:W1:Y:S01]  /*1430*/  LDCU UR13, c[0x0][0x38c] ;  /* 0x00007180ff0d77ac */ /* 0x000e620008000800 */
[----:B------:R-:W2:Y:S01]  /*1440*/  LDC R8, c[0x0][0x370] ;  /* 0x0000dc00ff087b82 */ /* 0x000ea20000000800 */
[----:B------:R-:W-:Y:S01]  /*1450*/  PLOP3.LUT P1, PT, PT, PT, UP2, 0x80, 0x8 ;  /* 0x000000000008781c */ /* 0x000fe20003f2f028 */
[----:B------:R-:W-:Y:S01]  /*1460*/  IMAD.MOV.U32 R17, RZ, RZ, 0x1 ;  /* 0x00000001ff117424 */ /* 0x000fe200078e00ff */
[----:B------:R-:W-:Y:S01]  /*1470*/  ISETP.EQ.OR P4, PT, R2, RZ, P5 ;  /* 0x000000ff0200720c */ /* 0x000fe20002f82670 */
[----:B------:R-:W-:Y:S01]  /*1480*/  IMAD.MOV.U32 R16, RZ, RZ, RZ ;  /* 0x000000ffff107224 */ /* 0x000fe200078e00ff */
[----:B------:R-:W-:Y:S02]  /*1490*/  PLOP3.LUT P1, PT, P1, PT, PT, 0x8, 0x80 ;  /* 0x000000000080781c */ /* 0x000fe40000f2e170 */
[----:B------:R-:W-:Y:S01]  /*14a0*/  CS2R R12, SRZ ;  /* 0x00000000000c7805 */ /* 0x000fe2000001ff00 */
[----:B------:R-:W-:Y:S01]  /*14b0*/  IMAD.MOV.U32 R11, RZ, RZ, 0x1 ;  /* 0x00000001ff0b7424 */ /* 0x000fe200078e00ff */
[----:B------:R-:W4:Y:S01]  /*14c0*/  LDC R0, c[0x0][0x374] ;  /* 0x0000dd00ff007b82 */ /* 0x000f220000000800 */
[----:B------:R-:W2:Y:S01]  /*14d0*/  LDCU.64 UR22, c[0x0][0x348] ;  /* 0x00006900ff1677ac */ /* 0x000ea20008000a00 */
[----:B------:R-:W-:Y:S01]  /*14e0*/  UMOV UR6, URZ ;  /* 0x000000ff00067c82 */ /* 0x000fe20008000000 */
[----:B-1----:R-:W-:-:S04]  /*14f0*/  UIADD3 UR5, UPT, UPT, UR13, 0x1f, URZ ;  /* 0x0000001f0d057890 */ /* 0x002fc8000fffe0ff */
[----:B------:R-:W-:-:S04]  /*1500*/  USHF.R.S32.HI UR4, URZ, 0x1f, UR5 ;  /* 0x0000001fff047899 */ /* 0x000fc80008011405 */
[----:B------:R-:W-:-:S04]  /*1510*/  ULEA.HI UR4, UR4, UR5, URZ, 0x5 ;  /* 0x0000000504047291 */ /* 0x000fc8000f8f28ff */
[----:B------:R-:W-:Y:S02]  /*1520*/  USHF.R.S32.HI UR15, URZ, 0x5, UR4 ;  /* 0x00000005ff0f7899 */ /* 0x000fe40008011404 */
[----:B------:R-:W-:Y:S02]  /*1530*/  UIADD3 UR4, UPT, UPT, UR13, -0x1, URZ ;  /* 0xffffffff0d047890 */ /* 0x000fe4000fffe0ff */
[----:B------:R-:W-:Y:S02]  /*1540*/  UISETP.LT.U32.AND UP0, UPT, UR15, 0x8, UPT ;  /* 0x000000080f00788c */ /* 0x000fe4000bf01070 */
[----:B------:R-:W-:Y:S02]  /*1550*/  UISETP.GE.U32.AND UP1, UPT, UR4, -0x3f, UPT ;  /* 0xffffffc10400788c */ /* 0x000fe4000bf26070 */
[----:B------:R-:W-:Y:S02]  /*1560*/  USEL UR14, UR15, 0x8, UP0 ;  /* 0x000000080f0e7887 */ /* 0x000fe40008000000 */
[----:B------:R-:W-:-:S02]  /*1570*/  UIADD3 UR13, UPT, UPT, UR13, 0x3e, URZ ;  /* 0x0000003e0d0d7890 */ /* 0x000fc4000fffe0ff */
[----:B------:R-:W-:Y:S02]  /*1580*/  UIADD3 UR5, UPT, UPT, UR14, -0x1, URZ ;  /* 0xffffffff0e057890 */ /* 0x000fe4000fffe0ff */
[----:B------:R-:W-:-:S03]  /*1590*/  UIADD3 UR7, UPT, UPT, UR15, -UR14, URZ ;  /* 0x8000000e0f077290 */ /* 0x000fc6000fffe0ff */
[----:B------:R-:W-:-:S04]  /*15a0*/  @UP1 UIADD3 UR5, UPT, UPT, UR14, URZ, URZ ;  /* 0x000000ff0e051290 */ /* 0x000fc8000fffe0ff */
[----:B--2---:R-:W-:-:S12]  /*15b0*/  UIADD3 UR5, UPT, UPT, UR5, 0x1, URZ ;  /* 0x0000000105057890 */ /* 0x004fd8000fffe0ff */
.L_x_35:
[----:B------:R-:W-:Y:S01]  /*15c0*/  UISETP.NE.AND UP0, UPT, UR37, URZ, UPT ;  /* 0x000000ff2500728c */ /* 0x000fe2000bf05270 */
[----:B------:R-:W1:Y:S08]  /*15d0*/  S2UR UR37, SR_CgaCtaId ;  /* 0x00000000002579c3 */ /* 0x000e700000008800 */
[----:B------:R-:W-:Y:S05]  /*15e0*/  BRA.U UP0, `(.L_x_18) ;  /* 0x0000000100347547 */ /* 0x000fea000b800000 */
[----:B------:R-:W2:Y:S01]  /*15f0*/  S2R R2, SR_CgaCtaId ;  /* 0x0000000000027919 */ /* 0x000ea20000008800 */
[----:B------:R-:W-:-:S04]  /*1600*/  MOV R3, 0x400 ;  /* 0x0000040000037802 */ /* 0x000fc80000000f00 */
[----:B--2---:R-:W-:Y:S02]  /*1610*/  LEA R2, R2, R3, 0x18 ;  /* 0x0000000302027211 */ /* 0x004fe400078ec0ff */
[----:B------:R-:W-:-:S03]  /*1620*/  SHF.L.U32 R3, R11, 0x1f, RZ ;  /* 0x0000001f0b037819 */ /* 0x000fc600000006ff */
[----:B------:R-:W-:-:S04]  /*1630*/  IMAD R2, R12, 0x8, R2 ;  /* 0x000000080c027824 */ /* 0x000fc800078e0202 */
[----:B------:R-:W2:Y:S02]  /*1640*/  SYNCS.PHASECHK.TRANS64.TRYWAIT P0, [R2+URZ+0x140], R3 ;  /* 0x00014003020075a7 */ /* 0x000ea400080011ff */
[----:B--2---:R-:W-:Y:S05]  /*1650*/  @!P0 BRA `(.L_x_19) ;  /* 0x0000006c00e08947 */ /* 0x004fea0003800000 */
.L_x_135:
[----:B------:R-:W-:Y:S01]  /*1660*/  VIADD R12, R12, 0x1 ;  /* 0x000000010c0c7836 */ /* 0x000fe20000000000 */
[----:B------:R2:W-:Y:S04]  /*1670*/  SYNCS.ARRIVE.TRANS64.A1T0 RZ, [R2+URZ+0x130], RZ ;  /* 0x000130ff02ff79a7 */ /* 0x0005e800081000ff */
[----:B------:R-:W-:-:S04]  /*1680*/  ISETP.NE.AND P0, PT, R12, 0x2, PT ;  /* 0x000000020c00780c */ /* 0x000fc80003f05270 */
[----:B------:R-:W-:Y:S02]  /*1690*/  SEL R12, R12, RZ, P0 ;  /* 0x000000ff0c0c7207 */ /* 0x000fe40000000000 */
[----:B--2---:R-:W-:-:S04]  /*16a0*/  SEL R2, RZ, 0x1, P0 ;  /* 0x00000001ff027807 */ /* 0x004fc80000000000 */
[----:B------:R-:W-:-:S07]  /*16b0*/  LOP3.LUT R11, R11, R2, RZ, 0x3c, !PT ;  /* 0x000000020b0b7212 */ /* 0x000fce00078e3cff */
.L_x_18:
[----:B------:R-:W-:Y:S01]  /*16c0*/  UMOV UR4, 0x400 ;  /* 0x0000040000047882 */ /* 0x000fe20000000000 */
[----:B------:R-:W-:Y:S01]  /*16d0*/  SHF.L.U32 R2, R17, 0x1f, RZ ;  /* 0x0000001f11027819 */ /* 0x000fe200000006ff */
[----:B-1----:R-:W-:Y:S01]  /*16e0*/  ULEA UR4, UR37, UR4, 0x18 ;  /* 0x0000000425047291 */ /* 0x002fe2000f8ec0ff */
[----:B------:R-:W-:Y:S01]  /*16f0*/  R2UR UR34, R15 ;  /* 0x000000000f2272ca */ /* 0x000fe200000e0000 */
[----:B------:R-:W-:Y:S01]  /*1700*/  UISETP.GE.U32.AND UP0, UPT, UR13, 0x3f, UPT ;  /* 0x0000003f0d00788c */ /* 0x000fe2000bf06070 */
[----:B------:R-:W-:Y:S01]  /*1710*/  R2UR UR11, R14 ;  /* 0x000000000e0b72ca */ /* 0x000fe200000e0000 */
[----:B------:R-:W-:Y:S01]  /*1720*/  ULEA UR8, UR6, UR4, 0x3 ;  /* 0x0000000406087291 */ /* 0x000fe2000f8e18ff */
[----:B------:R-:W-:-:S08]  /*1730*/  UMOV UR21, URZ ;  /* 0x000000ff00157c82 */ /* 0x000fd00008000000 */
[----:B------:R1:W2:Y:S01]  /*1740*/  SYNCS.PHASECHK.TRANS64.TRYWAIT P0, [UR8+0x40], R2 ;  /* 0x00004002ff0075a7 */ /* 0x0002a20008001108 */
[----:B------:R-:W-:Y:S02]  /*1750*/  USHF.L.U32 UR34, UR34, 0x6, URZ ;  /* 0x0000000622227899 */ /* 0x000fe400080006ff */
[----:B------:R-:W-:Y:S01]  /*1760*/  USHF.L.U32 UR11, UR11, 0x7, URZ ;  /* 0x000000070b0b7899 */ /* 0x000fe200080006ff */
[----:B------:R-:W-:Y:S11]  /*1770*/  BRA.U !UP0, `(.L_x_20) ;  /* 0x0000000108c07547 */ /* 0x000ff6000b800000 */
[----:B------:R-:W-:Y:S01]  /*1780*/  UIADD3 UR18, UPT, UPT, UR34, 0x20, URZ ;  /* 0x0000002022127890 */ /* 0x000fe2000fffe0ff */
[----:B------:R-:W-:Y:S01]  /*1790*/  UMOV UR24, URZ ;  /* 0x000000ff00187c82 */ /* 0x000fe20008000000 */
[----:B------:R-:W-:-:S10]  /*17a0*/  UMOV UR25, UR6 ;  /* 0x0000000600197c82 */ /* 0x000fd40008000000 */
.L_x_25:
[----:B-1----:R-:W-:Y:S01]  /*17b0*/  ULEA UR33, UR25, UR4, 0x3 ;  /* 0x0000000419217291 */ /* 0x002fe2000f8e18ff */
[----:B--2---:R-:W-:Y:S01]  /*17c0*/  @!P5 MOV R3, 0x6000 ;  /* 0x000060000003d802 */ /* 0x004fe20000000f00 */
[----:B--2---:R-:W-:Y:S10]  /*17d0*/  @P0 BRA `(.L_x_21) ;  /* 0x00000000000c0947 */ /* 0x004ff40003800000 */
[----:B------:R-:W-:-:S04]  /*17e0*/  SHF.L.U32 R4, R17, 0x1f, RZ ;  /* 0x0000001f11047819 */ /* 0x000fc800000006ff */
[----:B------:R-:W2:Y:S02]  /*17f0*/  SYNCS.PHASECHK.TRANS64.TRYWAIT P0, [UR33+0x40], R4 ;  /* 0x00004004ff0075a7 */ /* 0x000ea40008001121 */
[----:B--2---:R-:W-:Y:S05]  /*1800*/  @!P0 BRA `(.L_x_22) ;  /* 0x0000006c00888947 */ /* 0x004fea0003800000 */
.L_x_21:
[----:B------:R2:W-:Y:S01]  /*1810*/  @!P5 SYNCS.ARRIVE.TRANS64 RZ, [UR33], R3 ;  /* 0x00000003ffffd9a7 */ /* 0x0005e20008000021 */
[----:B------:R-:W-:Y:S04]  /*1820*/  BSSY.RECONVERGENT B0, `(.L_x_23) ;  /* 0x0000003000007945 */ /* 0x000fe80003800200 */
[----:B------:R-:W-:Y:S05]  /*1830*/  @P4 BRA `(.L_x_24) ;  /* 0x0000000000044947 */ /* 0x000fea0003800000 */
[----:B------:R-:W-:Y:S05]  /*1840*/  BPT.TRAP 0x1 ;  /* 0x000000040000795c */ /* 0x000fea0000300000 */
.L_x_24:
[----:B------:R-:W-:Y:S05]  /*1850*/  BSYNC.RECONVERGENT B0 ;  /* 0x0000000000007941 */ /* 0x000fea0003800200 */
.L_x_23:
[----:B------:R-:W-:Y:S02]  /*1860*/  UIADD3 UR6, UPT, UPT, UR25, 0x1, URZ ;  /* 0x0000000119067890 */ /* 0x000fe4000fffe0ff */
[----:B------:R-:W-:Y:S02]  /*1870*/  ULEA UR16, UR25, UR4, 0xd ;  /* 0x0000000419107291 */ /* 0x000fe4000f8e68ff */
[----:B------:R-:W-:Y:S02]  /*1880*/  UISETP.NE.AND UP0, UPT, UR6, 0x8, UPT ;  /* 0x000000080600788c */ /* 0x000fe4000bf05270 */
[----:B------:R-:W-:Y:S02]  /*1890*/  UIADD3 UR30, UP1, UPT, UR22, 0x80, URZ ;  /* 0x00000080161e7890 */ /* 0x000fe4000ff3e0ff */
[----:B------:R-:W-:Y:S02]  /*18a0*/  USEL UR9, URZ, 0x1, UP0 ;  /* 0x00000001ff097887 */ /* 0x000fe40008000000 */
[----:B------:R-:W-:-:S02]  /*18b0*/  USEL UR6, UR6, URZ, UP0 ;  /* 0x000000ff06067287 */ /* 0x000fc40008000000 */
[----:B------:R-:W-:Y:S02]  /*18c0*/  UIADD3 UR28, UP0, UPT, UR22, 0x180, URZ ;  /* 0x00000180161c7890 */ /* 0x000fe4000ff1e0ff */
[----:B------:R-:W-:Y:S01]  /*18d0*/  ULEA UR8, UR6, UR4, 0x3 ;  /* 0x0000000406087291 */ /* 0x000fe2000f8e18ff */
[----:B------:R-:W-:Y:S01]  /*18e0*/  LOP3.LUT R17, R17, UR9, RZ, 0x3c, !PT ;  /* 0x0000000911117c12 */ /* 0x000fe2000f8e3cff */
[----:B------:R-:W-:Y:S02]  /*18f0*/  USHF.L.U32 UR35, UR24, 0x5, URZ ;  /* 0x0000000518237899 */ /* 0x000fe400080006ff */
[----:B------:R-:W-:Y:S01]  /*1900*/  UIADD3.X UR31, UPT, UPT, URZ, UR23, URZ, UP1, !UPT ;  /* 0x00000017ff1f7290 */ /* 0x000fe20008ffe4ff */
[----:B-1----:R-:W-:Y:S01]  /*1910*/  SHF.L.U32 R2, R17, 0x1f, RZ ;  /* 0x0000001f11027819 */ /* 0x002fe200000006ff */
[----:B------:R-:W-:Y:S02]  /*1920*/  UIADD3 UR32, UPT, UPT, UR16, 0x8800, URZ ;  /* 0x0000880010207890 */ /* 0x000fe4000fffe0ff */
[----:B------:R-:W-:Y:S01]  /*1930*/  UIADD3 UR16, UPT, UPT, UR16, 0x9800, URZ ;  /* 0x0000980010107890 */ /* 0x000fe2000fffe0ff */
[----:B------:R1:W1:Y:S01]  /*1940*/  SYNCS.PHASECHK.TRANS64.TRYWAIT P0, [UR8+0x40], R2 ;  /* 0x00004002ff0075a7 */ /* 0x0002620008001108 */
[----:B------:R-:W-:-:S02]  /*1950*/  ULEA UR8, UR25, UR4, 0xe ;  /* 0x0000000419087291 */ /* 0x000fc4000f8e70ff */
[----:B------:R-:W-:Y:S02]  /*1960*/  UIADD3.X UR29, UPT, UPT, URZ, UR23, URZ, UP0, !UPT ;  /* 0x00000017ff1d7290 */ /* 0x000fe400087fe4ff */
[----:B------:R-:W-:Y:S01]  /*1970*/  UIADD3 UR8, UPT, UPT, UR8, 0x18800, URZ ;  /* 0x0001880008087890 */ /* 0x000fe2000fffe0ff */
[----:B------:R-:W-:Y:S01]  /*1980*/  UMOV UR26, 0x0 ;  /* 0x00000000001a7882 */ /* 0x000fe20000000000 */
[----:B------:R-:W-:Y:S01]  /*1990*/  UMOV UR27, 0x10000000 ;  /* 0x10000000001b7882 */ /* 0x000fe20000000000 */
[----:B------:R-:W-:Y:S01]  /*19a0*/  UMOV UR17, UR33 ;  /* 0x0000002100117c82 */ /* 0x000fe20008000000 */
[----:B------:R-:W-:Y:S01]  /*19b0*/  UMOV UR20, UR36 ;  /* 0x0000002400147c82 */ /* 0x000fe20008000000 */
[----:B------:R-:W-:Y:S01]  /*19c0*/  UMOV UR19, UR35 ;  /* 0x0000002300137c82 */ /* 0x000fe20008000000 */
[----:B------:R-:W-:Y:S01]  /*19d0*/  UMOV UR12, UR36 ;  /* 0x00000024000c7c82 */ /* 0x000fe20008000000 */
[----:B------:R-:W-:Y:S01]  /*19e0*/  UMOV UR9, UR33 ;  /* 0x0000002100097c82 */ /* 0x000fe20008000000 */
[----:B------:R-:W-:Y:S01]  /*19f0*/  UMOV UR10, UR35 ;  /* 0x00000023000a7c82 */ /* 0x000fe20008000000 */
[----:B------:R1:W-:Y:S01]  /*1a00*/  UTMALDG.3D [UR32], [UR30], desc[UR26] ;  /* 0x00001a201e0075b4 */ /* 0x0003e20008011000 */
[----:B------:R-:W-:Y:S01]  /*1a10*/  UIADD3 UR24, UPT, UPT, UR24, 0x1, URZ ;  /* 0x0000000118187890 */ /* 0x000fe2000fffe0ff */
[----:B------:R-:W-:Y:S01]  /*1a20*/  UMOV UR21, UR5 ;  /* 0x0000000500157c82 */ /* 0x000fe20008000000 */
[----:B------:R-:W-:-:S02]  /*1a30*/  UMOV UR25, UR6 ;  /* 0x0000000600197c82 */ /* 0x000fc40008000000 */
[----:B------:R-:W-:Y:S01]  /*1a40*/  UISETP.NE.AND UP0, UPT, UR24, UR5, UPT ;  /* 0x000000051800728c */ /* 0x000fe2000bf05270 */
[----:B------:R1:W-:Y:S01]  /*1a50*/  UTMALDG.3D [UR16], [UR30], desc[UR26] ;  /* 0x00001a101e0075b4 */ /* 0x0003e20008011000 */
[----:B------:R1:W-:Y:S07]  /*1a60*/  UTMALDG.3D [UR8], [UR28], desc[UR26] ;  /* 0x00001a081c0075b4 */ /* 0x0003ee0008011000 */
[----:B------:R-:W-:Y:S05]  /*1a70*/  BRA.U UP0, `(.L_x_25) ;  /* 0xfffffffd004c7547 */ /* 0x000fea000b83ffff */
.L_x_20:
[----:B-1----:R-:W-:Y:S01]  /*1a80*/  ULEA UR8, UR6, UR4, 0x3 ;  /* 0x0000000406087291 */ /* 0x002fe2000f8e18ff */
[----:B------:R-:W-:Y:S01]  /*1a90*/  SHF.L.U32 R2, R17, 0x1f, RZ ;  /* 0x0000001f11027819 */ /* 0x000fe200000006ff */
[----:B------:R-:W-:Y:S01]  /*1aa0*/  @!P1 SYNCS.ARRIVE.TRANS64.A1T0 RZ, [UR4+0xc8], RZ ;  /* 0x0000c8ffffff99a7 */ /* 0x000fe20008100004 */
[----:B------:R-:W-:-:S06]  /*1ab0*/  UISETP.GT.AND UP0, UPT, UR15, UR14, UPT ;  /* 0x0000000e0f00728c */ /* 0x000fcc000bf04270 */
[----:B--2---:R1:W2:Y:S03]  /*1ac0*/  SYNCS.PHASECHK.TRANS64.TRYWAIT P0, [UR8+0x40], R2 ;  /* 0x00004002ff0075a7 */ /* 0x0042a60008001108 */
[----:B------:R-:W-:Y:S05]  /*1ad0*/  BRA.U !UP0, `(.L_x_26) ;  /* 0x0000000108c47547 */ /* 0x000fea000b800000 */
[----:B------:R-:W-:Y:S02]  /*1ae0*/  UIADD3 UR29, UPT, UPT, UR7, UR21, URZ ;  /* 0x00000015071d7290 */ /* 0x000fe4000fffe0ff */
[----:B------:R-:W-:Y:S01]  /*1af0*/  UIADD3 UR18, UPT, UPT, UR34, 0x20, URZ ;  /* 0x0000002022127890 */ /* 0x000fe2000fffe0ff */
[----:B------:R-:W-:-:S11]  /*1b00*/  UMOV UR35, UR6 ;  /* 0x0000000600237c82 */ /* 0x000fd60008000000 */
.L_x_31:
[----:B-1----:R-:W-:Y:S01]  /*1b10*/  ULEA UR25, UR35, UR4, 0x3 ;  /* 0x0000000423197291 */ /* 0x002fe2000f8e18ff */
[----:B--2---:R-:W-:Y:S01]  /*1b20*/  @!P5 MOV R3, 0x6000 ;  /* 0x000060000003d802 */ /* 0x004fe20000000f00 */
[----:B--2---:R-:W-:Y:S10]  /*1b30*/  @P0 BRA `(.L_x_27) ;  /* 0x00000000000c0947 */ /* 0x004ff40003800000 */
[----:B------:R-:W-:-:S04]  /*1b40*/  SHF.L.U32 R4, R17, 0x1f, RZ ;  /* 0x0000001f11047819 */ /* 0x000fc800000006ff */
[----:B------:R-:W2:Y:S02]  /*1b50*/  SYNCS.PHASECHK.TRANS64.TRYWAIT P0, [UR25+0x40], R4 ;  /* 0x00004004ff0075a7 */ /* 0x000ea40008001119 */
[----:B--2---:R-:W-:Y:S05]  /*1b60*/  @!P0 BRA `(.L_x_28) ;  /* 0x0000006800c88947 */ /* 0x004fea0003800000 */
.L_x_27:
[----:B------:R2:W-:Y:S01]  /*1b70*/  @!P5 SYNCS.ARRIVE.TRANS64 RZ, [UR25], R3 ;  /* 0x00000003ffffd9a7 */ /* 0x0005e20008000019 */
[----:B------:R-:W-:Y:S04]  /*1b80*/  BSSY.RECONVERGENT B0, `(.L_x_29) ;  /* 0x0000003000007945 */ /* 0x000fe80003800200 */
[----:B------:R-:W-:Y:S05]  /*1b90*/  @P4 BRA `(.L_x_30) ;  /* 0x0000000000044947 */ /* 0x000fea0003800000 */
[----:B------:R-:W-:Y:S05]  /*1ba0*/  BPT.TRAP 0x1 ;  /* 0x000000040000795c */ /* 0x000fea0000300000 */
.L_x_30:
[----:B------:R-:W-:Y:S05]  /*1bb0*/  BSYNC.RECONVERGENT B0 ;  /* 0x0000000000007941 */ /* 0x000fea0003800200 */
.L_x_29:
        /* <DEDUP_REMOVED lines=10> */
[----:B------:R-:W-:Y:S01]  /*1c60*/  UIADD3 UR24, UPT, UPT, UR16, 0x8800, URZ ;  /* 0x0000880010187890 */ /* 0x000fe2000fffe0ff */
[----:B-1----:R-:W-:Y:S01]  /*1c70*/  SHF.L.U32 R2, R17, 0x1f, RZ ;  /* 0x0000001f11027819 */ /* 0x002fe200000006ff */
[----:B------:R-:W-:Y:S02]  /*1c80*/  UIADD3.X UR39, UPT, UPT, URZ, UR23, URZ, UP1, !UPT ;  /* 0x00000017ff277290 */ /* 0x000fe40008ffe4ff */
        /* <DEDUP_REMOVED lines=13> */
[----:B------:R-:W-:Y:S01]  /*1d60*/  UMOV UR9, UR25 ;  /* 0x0000001900097c82 */ /* 0x000fe20008000000 */
[----:B------:R1:W-:Y:S01]  /*1d70*/  UTMALDG.3D [UR24], [UR38], desc[UR30] ;  /* 0x00001e18260075b4 */ /* 0x0003e20008011000 */
[----:B------:R-:W-:Y:S01]  /*1d80*/  UMOV UR10, UR27 ;  /* 0x0000001b000a7c82 */ /* 0x000fe20008000000 */
[----:B------:R-:W-:Y:S01]  /*1d90*/  UIADD3 UR21, UPT, UPT, UR21, 0x1, URZ ;  /* 0x0000000115157890 */ /* 0x000fe2000fffe0ff */
[----:B------:R-:W-:-:S03]  /*1da0*/  UMOV UR35, UR6 ;  /* 0x0000000600237c82 */ /* 0x000fc60008000000 */
[----:B------:R-:W-:Y:S01]  /*1db0*/  UISETP.NE.AND UP0, UPT, UR21, UR29, UPT ;  /* 0x0000001d1500728c */ /* 0x000fe2000bf05270 */
[----:B------:R1:W-:Y:S01]  /*1dc0*/  UTMALDG.3D [UR16], [UR38], desc[UR30] ;  /* 0x00001e10260075b4 */ /* 0x0003e20008011000 */
[----:B------:R1:W-:Y:S07]  /*1dd0*/  UTMALDG.3D [UR8], [UR32], desc[UR30] ;  /* 0x00001e08200075b4 */ /* 0x0003ee0008011000 */
[----:B------:R-:W-:Y:S05]  /*1de0*/  BRA.U UP0, `(.L_x_31) ;  /* 0xfffffffd00487547 */ /* 0x000fea000b83ffff */
.L_x_26:
[C---:B-1----:R-:W-:Y:S01]  /*1df0*/  LEA R2, R16.reuse, UR4, 0x3 ;  /* 0x0000000410027c11 */ /* 0x042fe2000f8e18ff */
[----:B------:R-:W-:Y:S01]  /*1e00*/  NOP ;  /* 0x0000000000007918 */ /* 0x000fe20000000000 */
[----:B--2---:R-:W-:Y:S02]  /*1e10*/  SHF.L.U32 R3, R13, 0x1f, RZ ;  /* 0x0000001f0d037819 */ /* 0x004fe400000006ff */
[----:B------:R-:W-:Y:S02]  /*1e20*/  LEA R4, R16, UR4, 0x4 ;  /* 0x0000000410047c11 */ /* 0x000fe4000f8e20ff */
[----:B------:R-:W1:Y:S02]  /*1e30*/  SYNCS.PHASECHK.TRANS64.TRYWAIT P0, [R2+URZ+0xd0], R3 ;  /* 0x0000d003020075a7 */ /* 0x000e6400080011ff */
[----:B-1----:R-:W-:Y:S05]  /*1e40*/  @!P0 BRA `(.L_x_32) ;  /* 0x0000006800288947 */ /* 0x002fea0003800000 */
.L_x_138:
[----:B------:R-:W2:Y:S01]  /*1e50*/  LDS.128 R4, [R4+0x160] ;  /* 0x0001600004047984 */ /* 0x000ea20000000c00 */
[----:B---3--:R-:W-:Y:S01]  /*1e60*/  ISETP.GE.AND P0, PT, R26, 0x1, PT ;  /* 0x000000011a00780c */ /* 0x008fe20003f06270 */
[----:B-1----:R-:W-:Y:S01]  /*1e70*/  VIADD R2, R2, 0xe0 ;  /* 0x000000e002027836 */ /* 0x002fe20000000000 */
[----:B------:R-:W-:Y:S01]  /*1e80*/  @!PT LDS RZ, [RZ] ;  /* 0x00000000fffff984 */ /* 0x000fe20000000800 */
[----:B------:R-:W-:Y:S01]  /*1e90*/  @!PT LDS RZ, [RZ] ;  /* 0x00000000fffff984 */ /* 0x000fe20000000800 */
[----:B------:R-:W-:Y:S01]  /*1ea0*/  @!PT LDS RZ, [RZ] ;  /* 0x00000000fffff984 */ /* 0x000fe20000000800 */
[----:B------:R-:W-:Y:S01]  /*1eb0*/  @!PT LDS RZ, [RZ] ;  /* 0x00000000fffff984 */ /* 0x000fe20000000800 */
[----:B------:R1:W-:Y:S06]  /*1ec0*/  MEMBAR.ALL.CTA ;  /* 0x0000000000007992 */ /* 0x0003ec0000008000 */
[----:B-1----:R-:W1:Y:S01]  /*1ed0*/  FENCE.VIEW.ASYNC.S ;  /* 0x00000000000073c6 */ /* 0x002e620000000000 */
[----:B------:R-:W-:-:S04]  /*1ee0*/  PRMT R2, RZ, 0x654, R2 ;  /* 0x00000654ff027816 */ /* 0x000fc80000000002 */
[----:B-1----:R1:W-:Y:S01]  /*1ef0*/  SYNCS.ARRIVE.TRANS64.RED.A1T0 RZ, [R2+URZ], RZ ;  /* 0x000000ff02ff79a7 */ /* 0x0023e200081004ff */
[----:B--2---:R-:W-:-:S13]  /*1f00*/  LOP3.LUT P2, RZ, R6, 0x1, RZ, 0xc0, !PT ;  /* 0x0000000106ff7812 */ /* 0x004fda000784c0ff */
[----:B------:R-:W-:Y:S01]  /*1f10*/  @P2 SHF.R.U32.HI R3, RZ, 0x10, R5 ;  /* 0x00000010ff032819 */ /* 0x000fe20000011605 */
[----:B------:R-:W-:Y:S01]  /*1f20*/  VOTEU.ANY UP0, P2 ;  /* 0x0000000000ff7886 */ /* 0x000fe20001000100 */
[----:B------:R-:W-:Y:S02]  /*1f30*/  @P2 MOV R10, R4 ;  /* 0x00000004000a2202 */ /* 0x000fe40000000f00 */
[----:B------:R-:W-:Y:S02]  /*1f40*/  @P2 R2UR.BROADCAST UR8, R3 ;  /* 0x00000000030822ca */ /* 0x000fe400008e0000 */
[----:B------:R-:W-:-:S11]  /*1f50*/  @P2 LOP3.LUT R9, R5, 0xffff, RZ, 0xc0, !PT ;  /* 0x0000ffff05092812 */ /* 0x000fd600078ec0ff */
[----:B------:R-:W-:Y:S01]  /*1f60*/  @UP0 UMOV UR36, UR8 ;  /* 0x0000000800240c82 */ /* 0x000fe20008000000 */
[----:B-1----:R-:W-:Y:S05]  /*1f70*/  @!P0 BRA `(.L_x_33) ;  /* 0x0000000000b88947 */ /* 0x002fea0003800000 */
[----:B------:R-:W4:Y:S01]  /*1f80*/  LDC.64 R4, c[0x0][0xb18] ;  /* 0x0002c600ff047b82 */ /* 0x000f220000000a00 */
[----:B------:R-:W-:-:S07]  /*1f90*/  ISETP.NE.AND P3, PT, R26, 0x1, PT ;  /* 0x000000011a00780c */ /* 0x000fce0003f65270 */
[----:B------:R-:W1:Y:S08]  /*1fa0*/  LDC.64 R6, c[0x0][0xb10] ;  /* 0x0002c400ff067b82 */ /* 0x000e700000000a00 */
[----:B------:R-:W2:Y:S08]  /*1fb0*/  LDC R14, c[0x0][0xb20] ;  /* 0x0002c800ff0e7b82 */ /* 0x000eb00000000800 */
[----:B------:R-:W3:Y:S01]  /*1fc0*/  LDC R15, c[0x0][0xb0c] ;  /* 0x0002c300ff0f7b82 */ /* 0x000ee20000000800 */
[----:B----4-:R-:W-:Y:S01]  /*1fd0*/  IMAD.HI.U32 R19, R0, R5, RZ ;  /* 0x0000000500137227 */ /* 0x010fe200078e00ff */
[----:B------:R-:W-:-:S03]  /*1fe0*/  ISETP.NE.AND P0, PT, R4, 0x1, PT ;  /* 0x000000010400780c */ /* 0x000fc60003f05270 */
[----:B------:R-:W-:-:S03]  /*1ff0*/  IMAD.HI.U32 R5, R9, R5, RZ ;  /* 0x0000000509057227 */ /* 0x000fc600078e00ff */
[----:B------:R-:W4:Y:S01]  /*2000*/  LDC.64 R2, c[0x0][0xb28] ;  /* 0x0002ca00ff027b82 */ /* 0x000f220000000a00 */
[----:B-1----:R-:W-:-:S04]  /*2010*/  IMAD.HI.U32 R20, R8, R6, RZ ;  /* 0x0000000608147227 */ /* 0x002fc800078e00ff */
[----:B------:R-:W-:Y:S01]  /*2020*/  IMAD.HI.U32 R21, R10, R6, RZ ;  /* 0x000000060a157227 */ /* 0x000fe200078e00ff */
[----:B------:R-:W-:Y:S02]  /*2030*/  SHF.R.U32.HI R20, RZ, R7, R20 ;  /* 0x00000007ff147219 */ /* 0x000fe40000011614 */
[-C--:B--2---:R-:W-:Y:S02]  /*2040*/  SHF.R.U32.HI R19, RZ, R14.reuse, R19 ;  /* 0x0000000eff137219 */ /* 0x084fe40000011613 */
[----:B------:R-:W-:Y:S02]  /*2050*/  SHF.R.U32.HI R5, RZ, R14, R5 ;  /* 0x0000000eff057219 */ /* 0x000fe40000011605 */
[----:B------:R-:W-:Y:S02]  /*2060*/  SEL R19, R0, R19, !P0 ;  /* 0x0000001300137207 */ /* 0x000fe40004000000 */
[----:B------:R-:W-:Y:S02]  /*2070*/  SHF.R.U32.HI R21, RZ, R7, R21 ;  /* 0x00000007ff157219 */ /* 0x000fe40000011615 */
[----:B---3--:R-:W-:-:S02]  /*2080*/  ISETP.NE.AND P1, PT, R15, 0x1, PT ;  /* 0x000000010f00780c */ /* 0x008fc40003f25270 */
[----:B------:R-:W-:Y:S02]  /*2090*/  SEL R5, R9, R5, !P0 ;  /* 0x0000000509057207 */ /* 0x000fe40004000000 */
[----:B------:R-:W-:Y:S02]  /*20a0*/  SEL R20, R8, R20, !P1 ;  /* 0x0000001408147207 */ /* 0x000fe40004800000 */
[----:B------:R-:W-:Y:S01]  /*20b0*/  SEL R21, R10, R21, !P1 ;  /* 0x000000150a157207 */ /* 0x000fe20004800000 */
[----:B----4-:R-:W-:-:S04]  /*20c0*/  IMAD.HI.U32 R18, R19, R2, RZ ;  /* 0x0000000213127227 */ /* 0x010fc800078e00ff */
        /* <DEDUP_REMOVED lines=10> */
[----:B------:R-:W-:-:S04]  /*2170*/  @!P0 IMAD.HI.U32 R7, R21, R2, RZ ;  /* 0x0000000215078227 */ /* 0x000fc800078e00ff */
[----:B------:R-:W-:Y:S01]  /*2180*/  IMAD.MOV R2, RZ, RZ, -R6 ;  /* 0x000000ffff027224 */ /* 0x000fe200078e0a06 */
[----:B------:R-:W-:Y:S02]  /*2190*/  @!P0 SHF.R.U32.HI R3, RZ, R3, R7 ;  /* 0x00000003ff038219 */ /* 0x000fe40000011607 */
[----:B------:R-:W-:Y:S01]  /*21a0*/  IADD3 R7, PT, PT, -R5, RZ, RZ ;  /* 0x000000ff05077210 */ /* 0x000fe20007ffe1ff */
[----:B------:R-:W-:Y:S01]  /*21b0*/  IMAD R2, R26, R2, R5 ;  /* 0x000000021a027224 */ /* 0x000fe200078e0205 */
        /* <DEDUP_REMOVED lines=10> */
.L_x_33:
[----:B------:R-:W1:Y:S02]  /*2260*/  LDCU UR8, c[0x0][0xb30] ;  /* 0x00016600ff0877ac */ /* 0x000e640008000800 */
[----:B-1----:R-:W-:-:S09]  /*2270*/  UISETP.NE.AND UP0, UPT, UR8, 0x1, UPT ;  /* 0x000000010800788c */ /* 0x002fd2000bf05270 */
[----:B------:R-:W-:Y:S05]  /*2280*/  BRA.U UP0, `(.L_x_34) ;  /* 0x0000000100407547 */ /* 0x000fea000b800000 */
[----:B------:R-:W1:Y:S08]  /*2290*/  LDC.64 R4, c[0x0][0xb10] ;  /* 0x0002c400ff047b82 */ /* 0x000e700000000a00 */
[----:B------:R-:W2:Y:S08]  /*22a0*/  LDC.64 R2, c[0x0][0xb18] ;  /* 0x0002c600ff027b82 */ /* 0x000eb00000000a00 */
[----:B------:R-:W3:Y:S08]  /*22b0*/  LDC R6, c[0x0][0xb20] ;  /* 0x0002c800ff067b82 */ /* 0x000ef00000000800 */
[----:B------:R-:W4:Y:S01]  /*22c0*/  LDC R7, c[0x0][0xb0c] ;  /* 0x0002c300ff077b82 */ /* 0x000f220000000800 */
[----:B-1----:R-:W-:-:S05]  /*22d0*/  IMAD.HI.U32 R4, R10, R4, RZ ;  /* 0x000000040a047227 */ /* 0x002fca00078e00ff */
[----:B------:R-:W-:Y:S01]  /*22e0*/  SHF.R.U32.HI R4, RZ, R5, R4 ;  /* 0x00000005ff047219 */ /* 0x000fe20000011604 */
[----:B--2---:R-:W-:Y:S01]  /*22f0*/  IMAD.HI.U32 R3, R9, R3, RZ ;  /* 0x0000000309037227 */ /* 0x004fe200078e00ff */
[----:B------:R-:W-:-:S04]  /*2300*/  ISETP.NE.AND P0, PT, R2, 0x1, PT ;  /* 0x000000010200780c */ /* 0x000fc80003f05270 */
[----:B---3--:R-:W-:-:S04]  /*2310*/  SHF.R.U32.HI R3, RZ, R6, R3 ;  /* 0x00000006ff037219 */ /* 0x008fc80000011603 */
[----:B------:R-:W-:Y:S02]  /*2320*/  SEL R3, R9, R3, !P0 ;  /* 0x0000000309037207 */ /* 0x000fe40004000000 */
[----:B----4-:R-:W-:-:S04]  /*2330*/  ISETP.NE.AND P1, PT, R7, 0x1, PT ;  /* 0x000000010700780c */ /* 0x010fc80003f25270 */
[----:B------:R-:W-:-:S05]  /*2340*/  SEL R4, R10, R4, !P1 ;  /* 0x000000040a047207 */ /* 0x000fca0004800000 */
[----:B------:R-:W-:Y:S02]  /*2350*/  IMAD.IADD R5, R3, 0x1, -R4 ;  /* 0x0000000103057824 */ /* 0x000fe400078e0a04 */
[----:B------:R-:W-:Y:S02]  /*2360*/  IMAD.IADD R3, R4, 0x1, -R3 ;  /* 0x0000000104037824 */ /* 0x000fe400078e0a03 */
[----:B------:R-:W-:Y:S02]  /*2370*/  IMAD R10, R5, R7, R10 ;  /* 0x00000007050a7224 */ /* 0x000fe400078e020a */
[----:B------:R-:W-:-:S07]  /*2380*/  IMAD R9, R3, R2, R9 ;  /* 0x0000000203097224 */ /* 0x000fce00078e0209 */
.L_x_34:
[----:B------:R-:W-:Y:S01]  /*2390*/  VIADD R16, R16, 0x1 ;  /* 0x0000000110107836 */ /* 0x000fe20000000000 */
[----:B------:R-:W-:Y:S01]  /*23a0*/  PLOP3.LUT P1, PT, PT, PT, PT, 0x80, 0x8 ;  /* 0x000000000008781c */ /* 0x000fe20003f2f070 */
[----:B------:R-:W-:Y:S02]  /*23b0*/  IMAD.IADD R15, R10, 0x1, R63 ;  /* 0x000000010a0f7824 */ /* 0x000fe400078e023f */
[----:B------:R-:W-:Y:S01]  /*23c0*/  IMAD.IADD R14, R9, 0x1, R62 ;  /* 0x00000001090e7824 */ /* 0x000fe200078e023e */
[----:B------:R-:W-:-:S04]  /*23d0*/  ISETP.NE.AND P0, PT, R16, 0x2, PT ;  /* 0x000000021000780c */ /* 0x000fc80003f05270 */
[----:B------:R-:W-:Y:S02]  /*23e0*/  SEL R2, RZ, 0x1, P0 ;  /* 0x00000001ff027807 */ /* 0x000fe40000000000 */
[----:B------:R-:W-:Y:S02]  /*23f0*/  SEL R16, R16, RZ, P0 ;  /* 0x000000ff10107207 */ /* 0x000fe40000000000 */
[----:B------:R-:W-:Y:S01]  /*2400*/  LOP3.LUT R13, R13, R2, RZ, 0x3c, !PT ;  /* 0x000000020d0d7212 */ /* 0x000fe200078e3cff */
[----:B------:R-:W-:Y:S06]  /*2410*/  @P2 BRA `(.L_x_35) ;  /* 0xfffffff000682947 */ /* 0x000fec000383ffff */
[----:B------:R-:W-:Y:S01]  /*2420*/  UIADD3 UR4, UPT, UPT, UR4, 0x40, URZ ;  /* 0x0000004004047890 */ /* 0x000fe2000fffe0ff */
[----:B------:R-:W-:-:S03]  /*2430*/  SHF.L.U32 R2, R17, 0x1f, RZ ;  /* 0x0000001f11027819 */ /* 0x000fc600000006ff */
[----:B------:R-:W-:-:S09]  /*2440*/  ULEA UR5, UR6, UR4, 0x3 ;  /* 0x0000000406057291 */ /* 0x000fd2000f8e18ff */
[----:B------:R-:W1:Y:S02]  /*2450*/  SYNCS.PHASECHK.TRANS64.TRYWAIT P0, [UR5], R2 ;  /* 0x00000002ff0075a7 */ /* 0x000e640008001105 */
[----:B-1----:R-:W-:Y:S05]  /*2460*/  @!P0 BRA `(.L_x_36) ;  /* 0x0000006000b48947 */ /* 0x002fea0003800000 */
.L_x_140:
[----:B------:R-:W-:-:S04]  /*2470*/  UIADD3 UR6, UPT, UPT, UR6, 0x1, URZ ;  /* 0x0000000106067890 */ /* 0x000fc8000fffe0ff */
[----:B------:R-:W-:-:S04]  /*2480*/  UISETP.NE.AND UP0, UPT, UR6, 0x8, UPT ;  /* 0x000000080600788c */ /* 0x000fc8000bf05270 */
[----:B------:R-:W-:Y:S02]  /*2490*/  USEL UR7, URZ, 0x1, UP0 ;  /* 0x00000001ff077887 */ /* 0x000fe40008000000 */
[----:B------:R-:W-:-:S04]  /*24a0*/  USEL UR6, UR6, URZ, UP0 ;  /* 0x000000ff06067287 */ /* 0x000fc80008000000 */
[----:B------:R-:W-:Y:S01]  /*24b0*/  ULEA UR5, UR6, UR4, 0x3 ;  /* 0x0000000406057291 */ /* 0x000fe2000f8e18ff */
[----:B-1----:R-:W-:-:S04]  /*24c0*/  LOP3.LUT R2, R17, UR7, RZ, 0x3c, !PT ;  /* 0x0000000711027c12 */ /* 0x002fc8000f8e3cff */
[----:B------:R-:W-:-:S04]  /*24d0*/  SHF.L.U32 R3, R2, 0x1f, RZ ;  /* 0x0000001f02037819 */ /* 0x000fc800000006ff */
[----:B------:R-:W1:Y:S02]  /*24e0*/  SYNCS.PHASECHK.TRANS64.TRYWAIT P0, [UR5], R3 ;  /* 0x00000003ff0075a7 */ /* 0x000e640008001105 */
[----:B-1----:R-:W-:Y:S05]  /*24f0*/  @!P0 BRA `(.L_x_37) ;  /* 0x0000006000a88947 */ /* 0x002fea0003800000 */
.L_x_142:
[----:B------:R-:W-:-:S04]  /*2500*/  UIADD3 UR6, UPT, UPT, UR6, 0x1, URZ ;  /* 0x0000000106067890 */ /* 0x000fc8000fffe0ff */
[----:B------:R-:W-:-:S04]  /*2510*/  UISETP.NE.AND UP0, UPT, UR6, 0x8, UPT ;  /* 0x000000080600788c */ /* 0x000fc8000bf05270 */
[----:B------:R-:W-:Y:S02]  /*2520*/  USEL UR7, URZ, 0x1, UP0 ;  /* 0x00000001ff077887 */ /* 0x000fe40008000000 */
[----:B------:R-:W-:-:S04]  /*2530*/  USEL UR6, UR6, URZ, UP0 ;  /* 0x000000ff06067287 */ /* 0x000fc80008000000 */
[----:B------:R-:W-:Y:S01]  /*2540*/  ULEA UR5, UR6, UR4, 0x3 ;  /* 0x0000000406057291 */ /* 0x000fe2000f8e18ff */
[----:B------:R-:W-:-:S04]  /*2550*/  LOP3.LUT R2, R2, UR7, RZ, 0x3c, !PT ;  /* 0x0000000702027c12 */ /* 0x000fc8000f8e3cff */
[----:B-1----:R-:W-:-:S04]  /*2560*/  SHF.L.U32 R3, R2, 0x1f, RZ ;  /* 0x0000001f02037819 */ /* 0x002fc800000006ff */
[----:B------:R-:W1:Y:S02]  /*2570*/  SYNCS.PHASECHK.TRANS64.TRYWAIT P0, [UR5], R3 ;  /* 0x00000003ff0075a7 */ /* 0x000e640008001105 */
[----:B-1----:R-:W-:Y:S05]  /*2580*/  @!P0 BRA `(.L_x_38) ;  /* 0x00000060009c8947 */ /* 0x002fea0003800000 */
.L_x_144:
        /* <DEDUP_REMOVED lines=9> */
.L_x_146:
        /* <DEDUP_REMOVED lines=9> */
.L_x_148:
        /* <DEDUP_REMOVED lines=9> */
.L_x_150:
        /* <DEDUP_REMOVED lines=9> */
.L_x_152:
[----:B------:R-:W-:-:S04]  /*27d0*/  UIADD3 UR6, UPT, UPT, UR6, 0x1, URZ ;  /* 0x0000000106067890 */ /* 0x000fc8000fffe0ff */
[----:B------:R-:W-:-:S04]  /*27e0*/  UISETP.NE.AND UP0, UPT, UR6, 0x8, UPT ;  /* 0x000000080600788c */ /* 0x000fc8000bf05270 */
[----:B------:R-:W-:Y:S02]  /*27f0*/  USEL UR5, URZ, 0x1, UP0 ;  /* 0x00000001ff057887 */ /* 0x000fe40008000000 */
[----:B------:R-:W-:-:S04]  /*2800*/  USEL UR6, UR6, URZ, UP0 ;  /* 0x000000ff06067287 */ /* 0x000fc80008000000 */
[----:B------:R-:W-:Y:S01]  /*2810*/  ULEA UR6, UR6, UR4, 0x3 ;  /* 0x0000000406067291 */ /* 0x000fe2000f8e18ff */
[----:B------:R-:W-:-:S04]  /*2820*/  LOP3.LUT R2, R2, UR5, RZ, 0x3c, !PT ;  /* 0x0000000502027c12 */ /* 0x000fc8000f8e3cff */
[----:B------:R-:W-:Y:S01]  /*2830*/  SHF.L.U32 R2, R2, 0x1f, RZ ;  /* 0x0000001f02027819 */ /* 0x000fe200000006ff */
[----:B-1--4-:R-:W-:-:S07]  /*2840*/  IMAD.U32 R0, RZ, RZ, UR6 ;  /* 0x00000006ff007e24 */ /* 0x012fce000f8e00ff */
.L_x_43:
[----:B-1----:R1:W2:Y:S02]  /*2850*/  SYNCS.PHASECHK.TRANS64.TRYWAIT P0, [R0+URZ], R2 ;  /* 0x00000002000075a7 */ /* 0x0022a400080011ff */
[----:B--2---:R-:W-:Y:S05]  /*2860*/  @!P0 NANOSLEEP.SYNCS 0x989680 ;  /* 0x009896800000895d */ /* 0x004fea0003900000 */
[----:B------:R-:W2:Y:S02]  /*2870*/  @!P0 SYNCS.PHASECHK.TRANS64 P0, [R0+URZ], R2 ;  /* 0x00000002000085a7 */ /* 0x000ea400080010ff */
[----:B--2---:R-:W-:Y:S05]  /*2880*/  @P0 EXIT ;  /* 0x000000000000094d */ /* 0x004fea0003800000 */
[----:B------:R-:W-:Y:S05]  /*2890*/  BRA `(.L_x_43) ;  /* 0xfffffffc00ec7947 */ /* 0x000fea000383ffff */
.L_x_17:
[----:B------:R-:W-:-:S04]  /*28a0*/  UISETP.NE.AND UP1, UPT, UR37, URZ, UPT ;  /* 0x000000ff2500728c */ /* 0x000fc8000bf25270 */
[----:B------:R-:W-:-:S09]  /*28b0*/  UISETP.NE.OR UP1, UPT, UR8, 0x1, UP1 ;  /* 0x000000010800788c */ /* 0x000fd20008f25670 */
[----:B------:R-:W-:Y:S05]  /*28c0*/  BRA.U UP1, `(.L_x_44) ;  /* 0x0000000501487547 */ /* 0x000fea000b800000 */
[----:B------:R-:W-:Y:S01]  /*28d0*/  ISETP.NE.AND P2, PT, R2, RZ, PT ;  /* 0x000000ff0200720c */ /* 0x000fe20003f45270 */
[----:B------:R-:W-:Y:S01]  /*28e0*/  IMAD.MOV.U32 R12, RZ, RZ, 0x1 ;  /* 0x00000001ff0c7424 */ /* 0x000fe200078e00ff */
[----:B------:R-:W-:Y:S02]  /*28f0*/  CS2R R10, SRZ ;  /* 0x00000000000a7805 */ /* 0x000fe4000001ff00 */
[----:B------:R-:W-:Y:S01]  /*2900*/  CS2R R8, SRZ ;  /* 0x0000000000087805 */ /* 0x000fe2000001ff00 */
[----:B------:R-:W-:Y:S01]  /*2910*/  UMOV UR4, 0x400 ;  /* 0x0000040000047882 */ /* 0x000fe20000000000 */
[----:B------:R-:W-:Y:S01]  /*2920*/  UMOV UR6, URZ ;  /* 0x000000ff00067c82 */ /* 0x000fe20008000000 */
[----:B------:R-:W-:-:S12]  /*2930*/  ULEA UR37, UR37, UR4, 0x18 ;  /* 0x0000000425257291 */ /* 0x000fd8000f8ec0ff */
.L_x_48:
[----:B------:R-:W-:Y:S02]  /*2940*/  LEA R0, R8, UR37, 0x3 ;  /* 0x0000002508007c11 */ /* 0x000fe4000f8e18ff */
[----:B------:R-:W-:-:S03]  /*2950*/  SHF.L.U32 R4, R9, 0x1f, RZ ;  /* 0x0000001f09047819 */ /* 0x000fc600000006ff */
[----:B------:R-:W-:Y:S01]  /*2960*/  VIADD R5, R0, 0x140 ;  /* 0x0000014000057836 */ /* 0x000fe20000000000 */
[----:B------:R-:W1:Y:S02]  /*2970*/  SYNCS.PHASECHK.TRANS64.TRYWAIT P0, [R0+URZ+0x130], R4 ;  /* 0x00013004000075a7 */ /* 0x000e6400080011ff */
[----:B-1----:R-:W-:Y:S05]  /*2980*/  @!P0 BRA `(.L_x_45) ;  /* 0x0000006000148947 */ /* 0x002fea0003800000 */
.L_x_153:
[----:B------:R-:W-:Y:S01]  /*2990*/  ULEA UR5, UR6, UR37, 0x3 ;  /* 0x0000002506057291 */ /* 0x000fe2000f8e18ff */
[----:B-1----:R-:W-:Y:S01]  /*29a0*/  PRMT R0, RZ, 0x654, R5 ;  /* 0x00000654ff007816 */ /* 0x002fe20000000005 */
[----:B------:R-:W-:Y:S01]  /*29b0*/  @!P2 IMAD.MOV.U32 R4, RZ, RZ, 0x10 ;  /* 0x00000010ff04a424 */ /* 0x000fe200078e00ff */
[----:B------:R-:W-:Y:S01]  /*29c0*/  SHF.L.U32 R5, R12, 0x1f, RZ ;  /* 0x0000001f0c057819 */ /* 0x000fe200000006ff */
[----:B------:R-:W-:Y:S01]  /*29d0*/  UIADD3 UR4, UPT, UPT, UR5, 0xd0, URZ ;  /* 0x000000d005047890 */ /* 0x000fe2000fffe0ff */
[----:B------:R1:W-:Y:S05]  /*29e0*/  SYNCS.ARRIVE.TRANS64.RED.A1T0 RZ, [R0+URZ], RZ ;  /* 0x000000ff00ff79a7 */ /* 0x0003ea00081004ff */
[----:B------:R-:W-:Y:S01]  /*29f0*/  IMAD.U32 R6, RZ, RZ, UR4 ;  /* 0x00000004ff067e24 */ /* 0x000fe2000f8e00ff */
[----:B------:R-:W2:Y:S04]  /*2a00*/  SYNCS.PHASECHK.TRANS64.TRYWAIT P0, [UR5+0xe0], R5 ;  /* 0x0000e005ff0075a7 */ /* 0x000ea80008001105 */
[----:B------:R-:W-:Y:S01]  /*2a10*/  PRMT R6, R2, 0x654, R6 ;  /* 0x0000065402067816 */ /* 0x000fe20000000006 */
[----:B-12---:R-:W-:Y:S06]  /*2a20*/  @!P0 BRA `(.L_x_46) ;  /* 0x0000006000008947 */ /* 0x006fec0003800000 */
.L_x_155:
[----:B------:R-:W-:Y:S01]  /*2a30*/  ULEA UR4, UR6, UR37, 0x4 ;  /* 0x0000002506047291 */ /* 0x000fe2000f8e20ff */
[----:B------:R-:W-:Y:S01]  /*2a40*/  SEL R3, R6, R3, !P2 ;  /* 0x0000000306037207 */ /* 0x000fe20005000000 */
[----:B------:R-:W-:Y:S01]  /*2a50*/  UIADD3 UR5, UPT, UPT, UR5, 0xd0, URZ ;  /* 0x000000d005057890 */ /* 0x000fe2000fffe0ff */
[----:B-1----:R-:W-:Y:S01]  /*2a60*/  LEA R0, R11, UR37, 0x3 ;  /* 0x000000250b007c11 */ /* 0x002fe2000f8e18ff */
[----:B------:R-:W-:Y:S01]  /*2a70*/  UIADD3 UR4, UPT, UPT, UR4, 0x160, URZ ;  /* 0x0000016004047890 */ /* 0x000fe2000fffe0ff */
[----:B------:R1:W-:Y:S01]  /*2a80*/  @!P2 SYNCS.ARRIVE.TRANS64.RED RZ, [R3+URZ], R4 ;  /* 0x0000000403ffa9a7 */ /* 0x0003e200080004ff */
[----:B------:R-:W-:Y:S01]  /*2a90*/  UIADD3 UR6, UPT, UPT, UR6, 0x1, URZ ;  /* 0x0000000106067890 */ /* 0x000fe2000fffe0ff */
[----:B------:R-:W-:-:S03]  /*2aa0*/  VIADD R8, R8, 0x1 ;  /* 0x0000000108087836 */ /* 0x000fc60000000000 */
[----:B------:R-:W-:Y:S02]  /*2ab0*/  UISETP.NE.AND UP0, UPT, UR6, 0x2, UPT ;  /* 0x000000020600788c */ /* 0x000fe4000bf05270 */
[----:B------:R-:W-:Y:S01]  /*2ac0*/  ISETP.NE.AND P0, PT, R8, 0x2, PT ;  /* 0x000000020800780c */ /* 0x000fe20003f05270 */
[----:B------:R-:W-:Y:S06]  /*2ad0*/  UGETNEXTWORKID.BROADCAST [UR4], [UR5] ;  /* 0x00000000040073ca */ /* 0x000fec0008000100 */
[----:B------:R-:W-:Y:S02]  /*2ae0*/  USEL UR4, URZ, 0x1, UP0 ;  /* 0x00000001ff047887 */ /* 0x000fe40008000000 */
[----:B------:R-:W-:-:S04]  /*2af0*/  USEL UR6, UR6, URZ, UP0 ;  /* 0x000000ff06067287 */ /* 0x000fc80008000000 */
[----:B------:R-:W-:Y:S02]  /*2b00*/  LOP3.LUT R12, R12, UR4, RZ, 0x3c, !PT ;  /* 0x000000040c0c7c12 */ /* 0x000fe4000f8e3cff */
[----:B-1----:R-:W-:-:S04]  /*2b10*/  SHF.L.U32 R4, R10, 0x1f, RZ ;  /* 0x0000001f0a047819 */ /* 0x002fc800000006ff */
[----:B------:R-:W1:Y:S02]  /*2b20*/  SYNCS.PHASECHK.TRANS64.TRYWAIT P1, [R0+URZ+0xd0], R4 ;  /* 0x0000d004000075a7 */ /* 0x000e6400080211ff */
[----:B-1----:R-:W-:Y:S05]  /*2b30*/  @!P1 BRA `(.L_x_47) ;  /* 0x0000005c00d49947 */ /* 0x002fea0003800000 */
.L_x_156:
[C---:B-1----:R-:W-:Y:S01]  /*2b40*/  LEA R4, R11.reuse, UR37, 0x4 ;  /* 0x000000250b047c11 */ /* 0x042fe2000f8e20ff */
[----:B------:R-:W-:Y:S01]  /*2b50*/  VIADD R0, R0, 0xe0 ;  /* 0x000000e000007836 */ /* 0x000fe20000000000 */
[----:B------:R-:W-:Y:S01]  /*2b60*/  SEL R8, R8, RZ, P0 ;  /* 0x000000ff08087207 */ /* 0x000fe20000000000 */
[----:B------:R-:W-:-:S03]  /*2b70*/  VIADD R11, R11, 0x1 ;  /* 0x000000010b0b7836 */ /* 0x000fc60000000000 */
[----:B------:R-:W1:Y:S01]  /*2b80*/  LDS.128 R4, [R4+0x160] ;  /* 0x0001600004047984 */ /* 0x000e620000000c00 */
[----:B------:R-:W-:Y:S02]  /*2b90*/  PRMT R0, RZ, 0x654, R0 ;  /* 0x00000654ff007816 */ /* 0x000fe40000000000 */
[C---:B------:R-:W-:Y:S01]  /*2ba0*/  ISETP.NE.AND P1, PT, R11.reuse, 0x2, PT ;  /* 0x000000020b00780c */ /* 0x040fe20003f25270 */
[----:B------:R-:W-:Y:S01]  /*2bb0*/  @!PT LDS RZ, [RZ] ;  /* 0x00000000fffff984 */ /* 0x000fe20000000800 */
[----:B------:R-:W-:Y:S01]  /*2bc0*/  @!PT LDS RZ, [RZ] ;  /* 0x00000000fffff984 */ /* 0x000fe20000000800 */
[----:B------:R-:W-:Y:S01]  /*2bd0*/  @!PT LDS RZ, [RZ] ;  /* 0x00000000fffff984 */ /* 0x000fe20000000800 */
[----:B------:R-:W-:Y:S01]  /*2be0*/  @!PT LDS RZ, [RZ] ;  /* 0x00000000fffff984 */ /* 0x000fe20000000800 */
[----:B------:R2:W-:Y:S06]  /*2bf0*/  MEMBAR.ALL.CTA ;  /* 0x0000000000007992 */ /* 0x0005ec0000008000 */
[----:B--2---:R-:W2:Y:S01]  /*2c00*/  FENCE.VIEW.ASYNC.S ;  /* 0x00000000000073c6 */ /* 0x004ea20000000000 */
[----:B------:R-:W-:Y:S01]  /*2c10*/  SEL R11, R11, RZ, P1 ;  /* 0x000000ff0b0b7207 */ /* 0x000fe20000800000 */
[----:B--2---:R2:W-:Y:S01]  /*2c20*/  SYNCS.ARRIVE.TRANS64.RED.A1T0 RZ, [R0+URZ], RZ ;  /* 0x000000ff00ff79a7 */ /* 0x0045e200081004ff */
[----:B-1----:R-:W-:-:S02]  /*2c30*/  LOP3.LUT P3, RZ, R6, 0x1, RZ, 0xc0, !PT ;  /* 0x0000000106ff7812 */ /* 0x002fc4000786c0ff */
[----:B------:R-:W-:-:S04]  /*2c40*/  SEL R4, RZ, 0x1, P1 ;  /* 0x00000001ff047807 */ /* 0x000fc80000800000 */
[----:B------:R-:W-:Y:S02]  /*2c50*/  LOP3.LUT R10, R10, R4, RZ, 0x3c, !PT ;  /* 0x000000040a0a7212 */ /* 0x000fe400078e3cff */
[----:B--2---:R-:W-:-:S04]  /*2c60*/  SEL R0, RZ, 0x1, P0 ;  /* 0x00000001ff007807 */ /* 0x004fc80000000000 */
[----:B------:R-:W-:Y:S01]  /*2c70*/  LOP3.LUT R9, R9, R0, RZ, 0x3c, !PT ;  /* 0x0000000009097212 */ /* 0x000fe200078e3cff */
[----:B------:R-:W-:Y:S06]  /*2c80*/  @P3 BRA `(.L_x_48) ;  /* 0xfffffffc002c3947 */ /* 0x000fec000383ffff */
[----:B------:R-:W-:Y:S01]  /*2c90*/  ULEA UR5, UR6, UR37, 0x3 ;  /* 0x0000002506057291 */ /* 0x000fe2000f8e18ff */
[----:B------:R-:W-:-:S08]  /*2ca0*/  SHF.L.U32 R2, R12, 0x1f, RZ ;  /* 0x0000001f0c027819 */ /* 0x000fd000000006ff */
[----:B------:R-:W1:Y:S02]  /*2cb0*/  SYNCS.PHASECHK.TRANS64 P0, [UR5+0xe0], R2 ;  /* 0x0000e002ff0075a7 */ /* 0x000e640008001005 */
[----:B-1----:R-:W-:Y:S05]  /*2cc0*/  @P0 BRA `(.L_x_49) ;  /* 0x0000000000080947 */ /* 0x002fea0003800000 */
[----:B------:R-:W1:Y:S02]  /*2cd0*/  SYNCS.PHASECHK.TRANS64.TRYWAIT P0, [UR5+0xe0], R2 ;  /* 0x0000e002ff0075a7 */ /* 0x000e640008001105 */
[----:B-1----:R-:W-:Y:S05]  /*2ce0*/  @!P0 BRA `(.L_x_50) ;  /* 0x0000005c007c8947 */ /* 0x002fea0003800000 */
.L_x_49:
[----:B------:R-:W-:-:S04]  /*2cf0*/  UIADD3 UR4, UPT, UPT, UR6, 0x1, URZ ;  /* 0x0000000106047890 */ /* 0x000fc8000fffe0ff */
[----:B------:R-:W-:-:S04]  /*2d00*/  UISETP.NE.AND UP0, UPT, UR4, 0x2, UPT ;  /* 0x000000020400788c */ /* 0x000fc8000bf05270 */
[----:B------:R-:W-:Y:S02]  /*2d10*/  USEL UR7, URZ, 0x1, UP0 ;  /* 0x00000001ff077887 */ /* 0x000fe40008000000 */
[----:B------:R-:W-:-:S04]  /*2d20*/  USEL UR4, UR4, URZ, UP0 ;  /* 0x000000ff04047287 */ /* 0x000fc80008000000 */
[----:B------:R-:W-:Y:S01]  /*2d30*/  ULEA UR4, UR4, UR37, 0x3 ;  /* 0x0000002504047291 */ /* 0x000fe2000f8e18ff */
[----:B-1----:R-:W-:-:S04]  /*2d40*/  LOP3.LUT R2, R12, UR7, RZ, 0x3c, !PT ;  /* 0x000000070c027c12 */ /* 0x002fc8000f8e3cff */
[----:B------:R-:W-:-:S04]  /*2d50*/  SHF.L.U32 R0, R2, 0x1f, RZ ;  /* 0x0000001f02007819 */ /* 0x000fc800000006ff */
[----:B------:R-:W1:Y:S02]  /*2d60*/  SYNCS.PHASECHK.TRANS64 P0, [UR4+0xe0], R0 ;  /* 0x0000e000ff0075a7 */ /* 0x000e640008001004 */
[----:B-1----:R-:W-:Y:S05]  /*2d70*/  @P0 EXIT ;  /* 0x000000000000094d */ /* 0x002fea0003800000 */
[----:B------:R-:W-:Y:S02]  /*2d80*/  SHF.L.U32 R2, R2, 0x1f, RZ ;  /* 0x0000001f02027819 */ /* 0x000fe400000006ff */
[----:B------:R-:W-:-:S07]  /*2d90*/  MOV R0, UR4 ;  /* 0x0000000400007c02 */ /* 0x000fce0008000f00 */
.L_x_51:
[----:B-1----:R1:W2:Y:S02]  /*2da0*/  SYNCS.PHASECHK.TRANS64.TRYWAIT P0, [R0+URZ+0xe0], R2 ;  /* 0x0000e002000075a7 */ /* 0x0022a400080011ff */
[----:B--2---:R-:W-:Y:S05]  /*2db0*/  @!P0 NANOSLEEP.SYNCS 0x989680 ;  /* 0x009896800000895d */ /* 0x004fea0003900000 */
[----:B------:R-:W2:Y:S02]  /*2dc0*/  @!P0 SYNCS.PHASECHK.TRANS64 P0, [R0+URZ+0xe0], R2 ;  /* 0x0000e002000085a7 */ /* 0x000ea400080010ff */
[----:B--2---:R-:W-:Y:S05]  /*2dd0*/  @P0 EXIT ;  /* 0x000000000000094d */ /* 0x004fea0003800000 */
[----:B------:R-:W-:Y:S05]  /*2de0*/  BRA `(.L_x_51) ;  /* 0xfffffffc00ec7947 */ /* 0x000fea000383ffff */
.L_x_44:
[----:B------:R-:W-:-:S09]  /*2df0*/  UISETP.NE.AND UP1, UPT, UR8, URZ, UPT ;  /* 0x000000ff0800728c */ /* 0x000fd2000bf25270 */
[----:B------:R-:W-:Y:S05]  /*2e00*/  BRA.U UP1, `(.L_x_52) ;  /* 0x0000000d01cc7547 */ /* 0x000fea000b800000 */
[----:B------:R-:W-:Y:S01]  /*2e10*/  UMOV UR4, 0x40 ;  /* 0x0000004000047882 */ /* 0x000fe20000000000 */
[----:B------:R-:W-:Y:S01]  /*2e20*/  NOP ;  /* 0x0000000000007918 */ /* 0x000fe20000000000 */
[----:B------:R-:W-:Y:S01]  /*2e30*/  ULEA UR4, UR37, UR4, 0x18 ;  /* 0x0000000425047291 */ /* 0x000fe2000f8ec0ff */
[----:B------:R-:W-:Y:S02]  /*2e40*/  UMOV UR5, 0x400 ;  /* 0x0000040000057882 */ /* 0x000fe40000000000 */
[----:B------:R-:W-:-:S06]  /*2e50*/  ULEA UR37, UR37, UR5, 0x18 ;  /* 0x0000000525257291 */ /* 0x000fcc000f8ec0ff */
[----:B------:R-:W1:Y:S02]  /*2e60*/  LDS.U8 R0, [UR4+0x1c] ;  /* 0x00001c04ff007984 */ /* 0x000e640008000000 */
[----:B-1----:R-:W-:-:S13]  /*2e70*/  ISETP.NE.AND P0, PT, R0, RZ, PT ;  /* 0x000000ff0000720c */ /* 0x002fda0003f05270 */
[----:B------:R-:W-:Y:S05]  /*2e80*/  @P0 BRA `(.L_x_53) ;  /* 0x0000000000580947 */ /* 0x000fea0003800000 */
[----:B------:R-:W-:-:S13]  /*2e90*/  ELECT P0, URZ, PT ;  /* 0x0000000000ff782f */ /* 0x000fda0003800000 */
[----:B------:R-:W-:Y:S05]  /*2ea0*/  @!P0 BRA `(.L_x_54) ;  /* 0x0000000000608947 */ /* 0x000fea0003800000 */
[----:B------:R-:W-:Y:S01]  /*2eb0*/  UMOV UR5, 0x10 ;  /* 0x0000001000057882 */ /* 0x000fe20000000000 */
[----:B------:R-:W-:Y:S01]  /*2ec0*/  HFMA2 R0, -RZ, RZ, 0, 5.9604644775390625e-08 ;  /* 0x00000001ff007431 */ /* 0x000fe200000001ff */
[----:B------:R-:W-:-:S03]  /*2ed0*/  MOV R2, 0xffff ;  /* 0x0000ffff00027802 */ /* 0x000fc60000000f00 */
[----:B------:R-:W-:Y:S04]  /*2ee0*/  DEPBAR.LE SB1, 0x36 ;  /* 0x00009d800000791a */ /* 0x000fe80000000000 */
[----:B------:R-:W1:Y:S02]  /*2ef0*/  UTCATOMSWS.FIND_AND_SET.ALIGN UP0, UR5, UR5 ;  /* 0x00000005000575e3 */ /* 0x000e640008000800 */
[----:B-1----:R-:W-:Y:S01]  /*2f00*/  MOV R3, UR5 ;  /* 0x0000000500037c02 */ /* 0x002fe20008000f00 */
[----:B------:R-:W-:Y:S06]  /*2f10*/  BRA.U UP0, `(.L_x_55) ;  /* 0x0000000100187547 */ /* 0x000fec000b800000 */
.L_x_56:
[----:B------:R-:W-:Y:S05]  /*2f20*/  NANOSLEEP 0x64 ;  /* 0x000000640000795d */ /* 0x000fea0003800000 */
[----:B------:R-:W-:-:S05]  /*2f30*/  UMOV UR5, 0x10 ;  /* 0x0000001000057882 */ /* 0x000fca0000000000 */
[----:B------:R-:W-:Y:S04]  /*2f40*/  DEPBAR.LE SB1, 0x36 ;  /* 0x00009d800000791a */ /* 0x000fe80000000000 */
[----:B------:R-:W1:Y:S02]  /*2f50*/  UTCATOMSWS.FIND_AND_SET.ALIGN UP0, UR5, UR5 ;  /* 0x00000005000575e3 */ /* 0x000e640008000800 */
[----:B-1----:R-:W-:Y:S01]  /*2f60*/  MOV R3, UR5 ;  /* 0x0000000500037c02 */ /* 0x002fe20008000f00 */
[----:B------:R-:W-:Y:S05]  /*2f70*/  BRA.U !UP0, `(.L_x_56) ;  /* 0xfffffffd08e87547 */ /* 0x000fea000b83ffff */
.L_x_55:
[-C--:B------:R-:W-:Y:S02]  /*2f80*/  SHF.L.U32 R2, R2, R3.reuse, RZ ;  /* 0x0000000302027219 */ /* 0x080fe400000006ff */
[----:B------:R-:W-:Y:S01]  /*2f90*/  SHF.L.U32 R0, R0, R3, RZ ;  /* 0x0000000300007219 */ /* 0x000fe200000006ff */
[----:B------:R-:W-:Y:S02]  /*2fa0*/  IMAD.SHL.U32 R3, R3, 0x20, RZ ;  /* 0x0000002003037824 */ /* 0x000fe400078e00ff */
[----:B------:R1:W-:Y:S04]  /*2fb0*/  ATOMS.OR RZ, [UR4+0x14], R2 ;  /* 0x00001402ffff798c */ /* 0x0003e8000b000004 */
[----:B------:R1:W-:Y:S04]  /*2fc0*/  ATOMS.OR RZ, [UR4+0x18], R0 ;  /* 0x00001800ffff798c */ /* 0x0003e8000b000004 */
[----:B------:R1:W-:Y:S01]  /*2fd0*/  STS [UR37+0x180], R3 ;  /* 0x00018003ff007988 */ /* 0x0003e20008000825 */
[----:B------:R-:W-:Y:S05]  /*2fe0*/  BRA `(.L_x_54) ;  /* 0x0000000000107947 */ /* 0x000fea0003800000 */
.L_x_53:
[----:B------:R-:W-:Y:S02]  /*2ff0*/  MOV R0, 0xffffffff ;  /* 0xffffffff00007802 */ /* 0x000fe40000000f00 */
[----:B------:R-:W-:-:S03]  /*3000*/  MOV R2, 0x3030 ;  /* 0x0000303000027802 */ /* 0x000fc60000000f00 */
[----:B------:R1:W-:Y:S04]  /*3010*/  STS [UR37+0x180], R0 ;  /* 0x00018000ff007988 */ /* 0x0003e80008000825 */
[----:B-1-3-5:R-:W-:Y:S05]  /*3020*/  CALL.REL.NOINC `($__internal_1_$__cuda_sm10x_tcgen05_guardrail_trap_phase_invalid_during_alloc) ;  /* 0x0000006000c47944 */ /* 0x02afea0003c00000 */
.L_x_54:
[----:B------:R-:W-:Y:S05]  /*3030*/  WARPSYNC.ALL ;  /* 0x0000000000007948 */ /* 0x000fea0003800000 */
[----:B------:R-:W2:Y:S01]  /*3040*/  S2UR UR5, SR_CgaCtaId ;  /* 0x00000000000579c3 */ /* 0x000ea20000008800 */
[----:B------:R-:W-:Y:S01]  /*3050*/  UMOV UR4, 0x400 ;  /* 0x0000040000047882 */ /* 0x000fe20000000000 */
[----:B------:R-:W-:-:S06]  /*3060*/  NOP ;  /* 0x0000000000007918 */ /* 0x000fcc0000000000 */
[----:B------:R-:W-:Y:S06]  /*3070*/  BAR.ARV 0x6, 0xa0 ;  /* 0x0182800000007b1d */ /* 0x000fec0000002000 */
[----:B------:R-:W4:Y:S01]  /*3080*/  LDCU UR7, c[0x0][0x38c] ;  /* 0x00007180ff0777ac */ /* 0x000f220008000800 */
[----:B------:R-:W-:Y:S01]  /*3090*/  IMAD.MOV.U32 R11, RZ, RZ, 0x1 ;  /* 0x00000001ff0b7424 */ /* 0x000fe200078e00ff */
[----:B------:R-:W-:Y:S01]  /*30a0*/  CS2R R8, SRZ ;  /* 0x0000000000087805 */ /* 0x000fe2000001ff00 */
[----:B------:R-:W-:Y:S01]  /*30b0*/  IMAD.MOV.U32 R10, RZ, RZ, RZ ;  /* 0x000000ffff0a7224 */ /* 0x000fe200078e00ff */
[----:B------:R-:W3:Y:S01]  /*30c0*/  LDCU UR6, c[0x0][0x38c] ;  /* 0x00007180ff0677ac */ /* 0x000ee20008000800 */
[----:B------:R-:W-:Y:S01]  /*30d0*/  UMOV UR15, URZ ;  /* 0x000000ff000f7c82 */ /* 0x000fe20008000000 */
[----:B------:R-:W-:Y:S01]  /*30e0*/  UMOV UR14, URZ ;  /* 0x000000ff000e7c82 */ /* 0x000fe20008000000 */
[----:B--2---:R-:W-:Y:S01]  /*30f0*/  ULEA UR5, UR5, UR4, 0x18 ;  /* 0x0000000405057291 */ /* 0x004fe2000f8ec0ff */
[----:B------:R-:W-:Y:S01]  /*3100*/  UMOV UR24, 0x0 ;  /* 0x0000000000187882 */ /* 0x000fe20000000000 */
[----:B------:R-:W-:-:S02]  /*3110*/  UMOV UR25, 0x4208910 ;  /* 0x0420891000197882 */ /* 0x000fc40000000000 */
[----:B------:R-:W-:Y:S02]  /*3120*/  UIADD3 UR10, UPT, UPT, UR5, 0x8800, URZ ;  /* 0x00008800050a7890 */ /* 0x000fe4000fffe0ff */
[----:B------:R-:W-:Y:S02]  /*3130*/  UIADD3 UR11, UPT, UPT, UR5, 0x18800, URZ ;  /* 0x00018800050b7890 */ /* 0x000fe4000fffe0ff */
[----:B----4-:R-:W-:Y:S01]  /*3140*/  UIADD3 UR7, UPT, UPT, UR7, 0x1f, URZ ;  /* 0x0000001f07077890 */ /* 0x010fe2000fffe0ff */
[----:B-1----:R-:W1:Y:S01]  /*3150*/  LDS R0, [UR5+0x180] ;  /* 0x00018005ff007984 */ /* 0x002e620008000800 */
[----:B------:R-:W-:Y:S02]  /*3160*/  USHF.R.U32.HI UR10, URZ, 0x4, UR10 ;  /* 0x00000004ff0a7899 */ /* 0x000fe4000801160a */
[----:B------:R-:W-:Y:S02]  /*3170*/  USHF.R.S32.HI UR4, URZ, 0x1f, UR7 ;  /* 0x0000001fff047899 */ /* 0x000fe40008011407 */
[----:B------:R-:W-:-:S02]  /*3180*/  USHF.R.U32.HI UR11, URZ, 0x4, UR11 ;  /* 0x00000004ff0b7899 */ /* 0x000fc4000801160b */
[----:B------:R-:W-:Y:S02]  /*3190*/  ULEA.HI UR4, UR4, UR7, URZ, 0x5 ;  /* 0x0000000704047291 */ /* 0x000fe4000f8f28ff */
[----:B------:R-:W-:Y:S02]  /*31a0*/  ULOP3.LUT UR10, UR10, 0x3fff, URZ, 0xc0, !UPT ;  /* 0x00003fff0a0a7892 */ /* 0x000fe4000f8ec0ff */
[----:B------:R-:W-:Y:S02]  /*31b0*/  USHF.R.S32.HI UR4, URZ, 0x5, UR4 ;  /* 0x00000005ff047899 */ /* 0x000fe40008011404 */
[----:B------:R-:W-:Y:S02]  /*31c0*/  ULOP3.LUT UR11, UR11, 0x3fff, URZ, 0xc0, !UPT ;  /* 0x00003fff0b0b7892 */ /* 0x000fe4000f8ec0ff */
[----:B------:R-:W-:Y:S01]  /*31d0*/  UISETP.LT.AND UP0, UPT, UR4, 0x1, UPT ;  /* 0x000000010400788c */ /* 0x000fe2000bf01270 */
[----:B------:R-:W-:Y:S01]  /*31e0*/  UMOV UR22, 0x0 ;  /* 0x0000000000167882 */ /* 0x000fe20000000000 */
[----:B------:R-:W-:-:S02]  /*31f0*/  UMOV UR23, 0x4208910 ;  /* 0x0420891000177882 */ /* 0x000fc40000000000 */
[----:B------:R-:W-:Y:S02]  /*3200*/  USEL UR9, UR4, 0x1, !UP0 ;  /* 0x0000000104097887 */ /* 0x000fe4000c000000 */
[----:B------:R-:W-:Y:S02]  /*3210*/  ULOP3.LUT UR10, UR10, 0x1000000, URZ, 0xfc, !UPT ;  /* 0x010000000a0a7892 */ /* 0x000fe4000f8efcff */
[----:B------:R-:W-:Y:S02]  /*3220*/  ULOP3.LUT UR11, UR11, 0x10000, URZ, 0xfc, !UPT ;  /* 0x000100000b0b7892 */ /* 0x000fe4000f8efcff */
[----:B------:R-:W-:Y:S02]  /*3230*/  UIADD3 UR9, UPT, UPT, -UR9, URZ, URZ ;  /* 0x000000ff09097290 */ /* 0x000fe4000fffe1ff */
[----:B---3--:R-:W-:Y:S01]  /*3240*/  UISETP.GE.AND UP3, UPT, UR6, 0x1, UPT ;  /* 0x000000010600788c */ /* 0x008fe2000bf66270 */
[----:B------:R-:W-:Y:S01]  /*3250*/  UMOV UR20, 0x0 ;  /* 0x0000000000147882 */ /* 0x000fe20000000000 */
[----:B------:R-:W-:Y:S01]  /*3260*/  UMOV UR21, 0x4208910 ;  /* 0x0420891000157882 */ /* 0x000fe20000000000 */
[----:B------:R-:W-:Y:S01]  /*3270*/  UMOV UR18, 0x0 ;  /* 0x0000000000127882 */ /* 0x000fe20000000000 */
[----:B------:R-:W-:Y:S01]  /*3280*/  UMOV UR19, 0x4208910 ;  /* 0x0420891000137882 */ /* 0x000fe20000000000 */
[----:B-1----:R-:W-:-:S15]  /*3290*/  R2UR UR16, R0 ;  /* 0x00000000001072ca */ /* 0x002fde00000e0000 */
.L_x_63:
[----:B------:R-:W-:Y:S02]  /*32a0*/  LEA R0, R10, UR5, 0x3 ;  /* 0x000000050a007c11 */ /* 0x000fe4000f8e18ff */
[----:B------:R-:W-:Y:S02]  /*32b0*/  SHF.L.U32 R2, R9, 0x1f, RZ ;  /* 0x0000001f09027819 */ /* 0x000fe400000006ff */
[----:B------:R-:W-:Y:S01]  /*32c0*/  PLOP3.LUT P0, PT, PT, PT, UP3, 0x80, 0x8 ;  /* 0x000000000008781c */ /* 0x000fe20003f0f038 */
[----:B------:R-:W-:Y:S01]  /*32d0*/  VIADD R3, R0, 0xe0 ;  /* 0x000000e000037836 */ /* 0x000fe20000000000 */
[----:B-1----:R-:W1:Y:S02]  /*32e0*/  SYNCS.PHASECHK.TRANS64.TRYWAIT P1, [R0+URZ+0xd0], R2 ;  /* 0x0000d002000075a7 */ /* 0x002e6400080211ff */
[----:B-1-3--:R-:W-:Y:S09]  /*32f0*/  @!P1 BRA `(.L_x_57) ;  /* 0x0000005800109947 */ /* 0x00aff20003800000 */
.L_x_158:
[----:B------:R-:W-:Y:S01]  /*3300*/  LEA R4, R10, UR5, 0x4 ;  /* 0x000000050a047c11 */ /* 0x000fe2000f8e20ff */
[----:B------:R-:W-:Y:S01]  /*3310*/  @UP3 ULEA UR6, UR14, UR5, 0x3 ;  /* 0x000000050e063291 */ /* 0x000fe2000f8e18ff */
[----:B------:R-:W-:Y:S01]  /*3320*/  PLOP3.LUT P2, PT, PT, PT, PT, 0x80, 0x8 ;  /* 0x000000000008781c */ /* 0x000fe20003f4f070 */
[----:B------:R-:W-:Y:S01]  /*3330*/  ULEA UR7, UR15, UR5, 0x3 ;  /* 0x000000050f077291 */ /* 0x000fe2000f8e18ff */
[----:B------:R-:W-:Y:S02]  /*3340*/  PRMT R3, RZ, 0x654, R3 ;  /* 0x00000654ff037816 */ /* 0x000fe40000000003 */
[----:B------:R-:W2:Y:S01]  /*3350*/  LDS.128 R4, [R4+0x160] ;  /* 0x0001600004047984 */ /* 0x000ea20000000c00 */
[----:B-1----:R-:W-:Y:S02]  /*3360*/  @P0 SHF.L.U32 R2, R8, 0x1f, RZ ;  /* 0x0000001f08020819 */ /* 0x002fe400000006ff */
[----:B------:R-:W-:Y:S01]  /*3370*/  SHF.L.U32 R0, R11, 0x1f, RZ ;  /* 0x0000001f0b007819 */ /* 0x000fe200000006ff */
[----:B------:R-:W-:Y:S01]  /*3380*/  @!PT LDS RZ, [RZ] ;  /* 0x00000000fffff984 */ /* 0x000fe20000000800 */
[----:B------:R-:W-:Y:S01]  /*3390*/  @!PT LDS RZ, [RZ] ;  /* 0x00000000fffff984 */ /* 0x000fe20000000800 */
[----:B------:R-:W-:Y:S01]  /*33a0*/  @!PT LDS RZ, [RZ] ;  /* 0x00000000fffff984 */ /* 0x000fe20000000800 */
[----:B------:R-:W-:Y:S01]  /*33b0*/  @!PT LDS RZ, [RZ] ;  /* 0x00000000fffff984 */ /* 0x000fe20000000800 */
[----:B------:R1:W-:Y:S06]  /*33c0*/  MEMBAR.ALL.CTA ;  /* 0x0000000000007992 */ /* 0x0003ec0000008000 */
[----:B-1----:R-:W1:Y:S02]  /*33d0*/  FENCE.VIEW.ASYNC.S ;  /* 0x00000000000073c6 */ /* 0x002e640000000000 */
[----:B-1----:R1:W-:Y:S01]  /*33e0*/  SYNCS.ARRIVE.TRANS64.RED.A1T0 RZ, [R3+URZ], RZ ;  /* 0x000000ff03ff79a7 */ /* 0x0023e200081004ff */
[----:B------:R1:W3:Y:S01]  /*33f0*/  @P0 SYNCS.PHASECHK.TRANS64.TRYWAIT P2, [UR6], R2 ;  /* 0x00000002ff0005a7 */ /* 0x0002e20008041106 */
[----:B------:R-:W-:Y:S01]  /*3400*/  ULEA.HI UR6, UR15, UR15, URZ, 0x1 ;  /* 0x0000000f0f067291 */ /* 0x000fe2000f8f08ff */
[----:B--2---:R-:W-:-:S03]  /*3410*/  LOP3.LUT P1, RZ, R6, 0x1, RZ, 0xc0, !PT ;  /* 0x0000000106ff7812 */ /* 0x004fc6000782c0ff */
[----:B------:R-:W-:Y:S02]  /*3420*/  USHF.L.U32 UR8, UR6, 0x6, URZ ;  /* 0x0000000606087899 */ /* 0x000fe400080006ff */
[----:B------:R-:W-:Y:S02]  /*3430*/  ULOP3.LUT UR6, UR6, 0xffe, URZ, 0xc0, !UPT ;  /* 0x00000ffe06067892 */ /* 0x000fe4000f8ec0ff */
[----:B------:R-:W-:Y:S02]  /*3440*/  ULOP3.LUT UR8, UR8, 0xffffff80, URZ, 0xc0, !UPT ;  /* 0xffffff8008087892 */ /* 0x000fe4000f8ec0ff */
[----:B------:R-:W-:Y:S02]  /*3450*/  UIADD3 UR6, UPT, UPT, -UR6, UR15, URZ ;  /* 0x0000000f06067290 */ /* 0x000fe4000fffe1ff */
[----:B------:R-:W-:Y:S01]  /*3460*/  UIADD3 UR8, UPT, UPT, UR16, UR8, URZ ;  /* 0x0000000810087290 */ /* 0x000fe2000fffe0ff */
[----:B------:R-:W2:Y:S03]  /*3470*/  SYNCS.PHASECHK.TRANS64.TRYWAIT P0, [UR7+0x110], R0 ;  /* 0x00011000ff0075a7 */ /* 0x000ea60008001107 */
[----:B------:R-:W-:Y:S01]  /*3480*/  ULEA UR8, UR6, UR8, 0x14 ;  /* 0x0000000806087291 */ /* 0x000fe2000f8ea0ff */
[----:B-123--:R-:W-:Y:S11]  /*3490*/  @!P0 BRA `(.L_x_58) ;  /* 0x0000005400bc8947 */ /* 0x00eff60003800000 */
.L_x_160:
[----:B------:R-:W-:Y:S01]  /*34a0*/  IADD3 R10, PT, PT, R10, 0x1, RZ ;  /* 0x000000010a0a7810 */ /* 0x000fe20007ffe0ff */
[----:B------:R-:W-:Y:S06]  /*34b0*/  BRA.U !UP3, `(.L_x_59) ;  /* 0x000000010bc07547 */ /* 0x000fec000b800000 */
[----:B------:R-:W-:Y:S01]  /*34c0*/  UPLOP3.LUT UP4, UPT, UPT, UPT, UPT, 0x40, 0x4 ;  /* 0x000000000004789c */ /* 0x000fe20003f8e870 */
[----:B------:R-:W-:Y:S01]  /*34d0*/  UMOV UR13, UR9 ;  /* 0x00000009000d7c82 */ /* 0x000fe20008000000 */
[----:B------:R-:W-:Y:S01]  /*34e0*/  UMOV UR12, UR4 ;  /* 0x00000004000c7c82 */ /* 0x000fe20008000000 */
[----:B------:R-:W-:-:S08]  /*34f0*/  UMOV UR17, UR14 ;  /* 0x0000000e00117c82 */ /* 0x000fd00008000000 */
.L_x_62:
[----:B------:R-:W-:Y:S02]  /*3500*/  UIADD3 UR13, UPT, UPT, UR13, 0x1, URZ ;  /* 0x000000010d0d7890 */ /* 0x000fe4000fffe0ff */
[----:B--2---:R-:W-:Y:S02]  /*3510*/  ULEA UR6, UR17, UR5, 0x3 ;  /* 0x0000000511067291 */ /* 0x004fe4000f8e18ff */
[----:B------:R-:W-:Y:S01]  /*3520*/  UISETP.NE.AND UP0, UPT, UR13, URZ, UPT ;  /* 0x000000ff0d00728c */ /* 0x000fe2000bf05270 */
[----:B---3--:R-:W-:Y:S10]  /*3530*/  @P2 BRA `(.L_x_60) ;  /* 0x00000000000c2947 */ /* 0x008ff40003800000 */
[----:B-1----:R-:W-:Y:S04]  /*3540*/  SHF.L.U32 R2, R8, 0x1f, RZ ;  /* 0x0000001f08027819 */ /* 0x002fe800000006ff */
[----:B------:R-:W1:Y:S02]  /*3550*/  SYNCS.PHASECHK.TRANS64.TRYWAIT P0, [UR6], R2 ;  /* 0x00000002ff0075a7 */ /* 0x000e640008001106 */
[----:B-1----:R-:W-:Y:S05]  /*3560*/  @!P0 BRA `(.L_x_61) ;  /* 0x0000005400a08947 */ /* 0x002fea0003800000 */
.L_x_60:
[----:B------:R-:W-:Y:S01]  /*3570*/  UISETP.NE.AND UP1, UPT, UR12, 0x1, UPT ;  /* 0x000000010c00788c */ /* 0x000fe2000bf25270 */
[----:B------:R-:W-:Y:S01]  /*3580*/  PLOP3.LUT P2, PT, PT, PT, PT, 0x80, 0x8 ;  /* 0x000000000008781c */ /* 0x000fe20003f4f070 */
[----:B------:R-:W-:Y:S02]  /*3590*/  UIADD3 UR14, UPT, UPT, UR17, 0x1, URZ ;  /* 0x00000001110e7890 */ /* 0x000fe4000fffe0ff */
[----:B------:R-:W-:Y:S02]  /*35a0*/  ULEA UR28, UR17, UR11, 0xa ;  /* 0x0000000b111c7291 */ /* 0x000fe4000f8e50ff */
[----:B------:R-:W-:Y:S01]  /*35b0*/  UISETP.NE.AND UP2, UPT, UR14, 0x8, UPT ;  /* 0x000000080e00788c */ /* 0x000fe2000bf45270 */
[----:B------:R-:W-:Y:S01]  /*35c0*/  PLOP3.LUT P0, PT, PT, PT, UP1, 0x80, 0x8 ;  /* 0x000000000008781c */ /* 0x000fe20003f0f018 */
[----:B------:R-:W-:Y:S02]  /*35d0*/  UIADD3 UR40, UPT, UPT, UR28, 0x2, URZ ;  /* 0x000000021c287890 */ /* 0x000fe4000fffe0ff */
[----:B------:R-:W-:Y:S02]  /*35e0*/  USEL UR27, URZ, 0x1, UP2 ;  /* 0x00000001ff1b7887 */ /* 0x000fe40009000000 */
[----:B------:R-:W-:Y:S02]  /*35f0*/  USEL UR14, UR14, URZ, UP2 ;  /* 0x000000ff0e0e7287 */ /* 0x000fe40009000000 */
[----:B------:R-:W-:Y:S02]  /*3600*/  UIADD3 UR36, UPT, UPT, UR28, 0x4, URZ ;  /* 0x000000041c247890 */ /* 0x000fe4000fffe0ff */
[----:B------:R-:W-:Y:S01]  /*3610*/  @UP1 ULEA UR26, UR14, UR5, 0x3 ;  /* 0x000000050e1a1291 */ /* 0x000fe2000f8e18ff */
[----:B------:R-:W-:Y:S01]  /*3620*/  LOP3.LUT R8, R8, UR27, RZ, 0x3c, !PT ;  /* 0x0000001b08087c12 */ /* 0x000fe2000f8e3cff */
[----:B------:R-:W-:Y:S02]  /*3630*/  UIADD3 UR32, UPT, UPT, UR28, 0x6, URZ ;  /* 0x000000061c207890 */ /* 0x000fe4000fffe0ff */
[----:B------:R-:W-:Y:S01]  /*3640*/  UIADD3 UR6, UPT, UPT, UR6, 0x40, URZ ;  /* 0x0000004006067890 */ /* 0x000fe2000fffe0ff */
[----:B-1----:R-:W-:Y:S01]  /*3650*/  @P0 SHF.L.U32 R0, R8, 0x1f, RZ ;  /* 0x0000001f08000819 */ /* 0x002fe200000006ff */
[----:B------:R-:W-:Y:S01]  /*3660*/  UIADD3 UR12, UPT, UPT, UR12, -0x1, URZ ;  /* 0xffffffff0c0c7890 */ /* 0x000fe2000fffe0ff */
[----:B------:R-:W-:Y:S02]  /*3670*/  UMOV UR29, 0x40004040 ;  /* 0x40004040001d7882 */ /* 0x000fe40000000000 */
[----:B------:R2:W3:Y:S01]  /*3680*/  @P0 SYNCS.PHASECHK.TRANS64.TRYWAIT P2, [UR26], R0 ;  /* 0x00000000ff0005a7 */ /* 0x0004e2000804111a */
[----:B------:R-:W-:Y:S01]  /*3690*/  ULEA UR26, UR17, UR10, 0x9 ;  /* 0x0000000a111a7291 */ /* 0x000fe2000f8e48ff */
[----:B------:R-:W-:Y:S01]  /*36a0*/  UMOV UR27, 0x20004020 ;  /* 0x20004020001b7882 */ /* 0x000fe20000000000 */
[----:B------:R-:W-:Y:S02]  /*36b0*/  UMOV UR41, 0x40004040 ;  /* 0x4000404000297882 */ /* 0x000fe40000000000 */
[----:B------:R-:W-:Y:S02]  /*36c0*/  UIADD3 UR38, UPT, UPT, UR26, 0x40, URZ ;  /* 0x000000401a267890 */ /* 0x000fe4000fffe0ff */
[----:B------:R-:W-:Y:S02]  /*36d0*/  UIADD3 UR34, UPT, UPT, UR26, 0x80, URZ ;  /* 0x000000801a227890 */ /* 0x000fe4000fffe0ff */
[----:B------:R-:W-:Y:S01]  /*36e0*/  UIADD3 UR30, UPT, UPT, UR26, 0xc0, URZ ;  /* 0x000000c01a1e7890 */ /* 0x000fe2000fffe0ff */
[----:B------:R2:W-:Y:S01]  /*36f0*/  UTCHMMA gdesc[UR26], gdesc[UR28], tmem[UR8], tmem[UR24], idesc[UR25], UP4 ;  /* 0x00ff181c1a0075ea */ /* 0x0005e2000a000008 */
[----:B------:R-:W-:Y:S01]  /*3700*/  UPLOP3.LUT UP4, UPT, UPT, UPT, UPT, 0x80, 0x8 ;  /* 0x000000000008789c */ /* 0x000fe20003f8f070 */
[----:B------:R-:W-:Y:S01]  /*3710*/  UMOV UR39, 0x20004020 ;  /* 0x2000402000277882 */ /* 0x000fe20000000000 */
[----:B------:R-:W-:Y:S01]  /*3720*/  UMOV UR37, 0x40004040 ;  /* 0x4000404000257882 */ /* 0x000fe20000000000 */
[----:B------:R2:W-:Y:S01]  /*3730*/  UTCHMMA gdesc[UR38], gdesc[UR40], tmem[UR8], tmem[UR22], idesc[UR23], UPT ;  /* 0x00ff1628260075ea */ /* 0x0005e2000b800008 */
[----:B------:R-:W-:Y:S01]  /*3740*/  UMOV UR35, 0x20004020 ;  /* 0x2000402000237882 */ /* 0x000fe20000000000 */
[----:B------:R-:W-:Y:S01]  /*3750*/  UMOV UR33, 0x40004040 ;  /* 0x4000404000217882 */ /* 0x000fe20000000000 */
[----:B------:R-:W-:Y:S01]  /*3760*/  UMOV UR31, 0x20004020 ;  /* 0x20004020001f7882 */ /* 0x000fe20000000000 */
[----:B------:R2:W-:Y:S01]  /*3770*/  UTCHMMA gdesc[UR34], gdesc[UR36], tmem[UR8], tmem[UR20], idesc[UR21], UPT ;  /* 0x00ff1424220075ea */ /* 0x0005e2000b800008 */
[----:B------:R2:W-:Y:S01]  /*3780*/  UTCHMMA gdesc[UR30], gdesc[UR32], tmem[UR8], tmem[UR18], idesc[UR19], UPT ;  /* 0x00ff12201e0075ea */ /* 0x0005e2000b800008 */
[----:B------:R2:W-:Y:S01]  /*3790*/  UTCBAR [UR6], URZ ;  /* 0x000000ff060073e9 */ /* 0x0005e200080000ff */
[----:B------:R-:W-:Y:S01]  /*37a0*/  UMOV UR17, UR14 ;  /* 0x0000000e00117c82 */ /* 0x000fe20008000000 */
[----:B------:R-:W-:Y:S05]  /*37b0*/  BRA.U UP0, `(.L_x_62) ;  /* 0xfffffffd00507547 */ /* 0x000fea000b83ffff */
.L_x_59:
[----:B------:R-:W-:Y:S01]  /*37c0*/  UIADD3 UR15, UPT, UPT, UR15, 0x1, URZ ;  /* 0x000000010f0f7890 */ /* 0x000fe2000fffe0ff */
[C---:B------:R-:W-:Y:S01]  /*37d0*/  ISETP.NE.AND P0, PT, R10.reuse, 0x2, PT ;  /* 0x000000020a00780c */ /* 0x040fe20003f05270 */
[----:B------:R-:W-:Y:S02]  /*37e0*/  UIADD3 UR7, UPT, UPT, UR7, 0xf0, URZ ;  /* 0x000000f007077890 */ /* 0x000fe4000fffe0ff */
[----:B------:R-:W-:Y:S01]  /*37f0*/  UISETP.NE.AND UP0, UPT, UR15, 0x4, UPT ;  /* 0x000000040f00788c */ /* 0x000fe2000bf05270 */
[----:B-12---:R-:W-:Y:S02]  /*3800*/  SEL R0, RZ, 0x1, P0 ;  /* 0x00000001ff007807 */ /* 0x006fe40000000000 */
[----:B------:R-:W-:Y:S01]  /*3810*/  SEL R10, R10, RZ, P0 ;  /* 0x000000ff0a0a7207 */ /* 0x000fe20000000000 */
[----:B------:R-:W-:Y:S01]  /*3820*/  USEL UR6, URZ, 0x1, UP0 ;  /* 0x00000001ff067887 */ /* 0x000fe20008000000 */
[----:B------:R-:W-:Y:S01]  /*3830*/  LOP3.LUT R9, R9, R0, RZ, 0x3c, !PT ;  /* 0x0000000009097212 */ /* 0x000fe200078e3cff */
[----:B------:R-:W-:Y:S01]  /*3840*/  USEL UR15, UR15, URZ, UP0 ;  /* 0x000000ff0f0f7287 */ /* 0x000fe20008000000 */
[----:B------:R1:W-:Y:S03]  /*3850*/  UTCBAR [UR7], URZ ;  /* 0x000000ff070073e9 */ /* 0x0003e600080000ff */
[----:B------:R-:W-:Y:S01]  /*3860*/  LOP3.LUT R11, R11, UR6, RZ, 0x3c, !PT ;  /* 0x000000060b0b7c12 */ /* 0x000fe2000f8e3cff */
[----:B------:R-:W-:Y:S07]  /*3870*/  @P1 BRA `(.L_x_63) ;  /* 0xfffffff800881947 */ /* 0x000fee000383ffff */
[----:B------:R-:W2:Y:S01]  /*3880*/  S2UR UR4, SR_CgaCtaId ;  /* 0x00000000000479c3 */ /* 0x000ea20000008800 */
[----:B------:R-:W-:Y:S01]  /*3890*/  ELECT P0, URZ, PT ;  /* 0x0000000000ff782f */ /* 0x000fe20003800000 */
[----:B------:R-:W-:Y:S01]  /*38a0*/  IMAD.MOV.U32 R0, RZ, RZ, 0x1 ;  /* 0x00000001ff007424 */ /* 0x000fe200078e00ff */
[----:B------:R-:W-:Y:S01]  /*38b0*/  UIADD3 UR5, UPT, UPT, UR5, 0x110, URZ ;  /* 0x0000011005057890 */ /* 0x000fe2000fffe0ff */
[----:B------:R-:W-:Y:S01]  /*38c0*/  SHF.L.U32 R2, R11, 0x1f, RZ ;  /* 0x0000001f0b027819 */ /* 0x000fe200000006ff */
[----:B------:R-:W-:-:S03]  /*38d0*/  UMOV UR6, 0x40 ;  /* 0x0000004000067882 */ /* 0x000fc60000000000 */
[----:B------:R-:W-:Y:S01]  /*38e0*/  UVIRTCOUNT.DEALLOC.SMPOOL 0x80 ;  /* 0x000000800000784c */ /* 0x000fe20000000000 */
[----:B--2---:R-:W-:Y:S02]  /*38f0*/  ULEA UR4, UR4, UR6, 0x18 ;  /* 0x0000000604047291 */ /* 0x004fe4000f8ec0ff */
[----:B------:R-:W-:-:S07]  /*3900*/  ULEA UR6, UR15, UR5, 0x3 ;  /* 0x000000050f067291 */ /* 0x000fce000f8e18ff */
[----:B------:R2:W-:Y:S02]  /*3910*/  @P0 STS.U8 [UR4+0x1c], R0 ;  /* 0x00001c00ff000988 */ /* 0x0005e40008000004 */
[----:B------:R-:W4:Y:S02]  /*3920*/  SYNCS.PHASECHK.TRANS64.TRYWAIT P0, [UR6], R2 ;  /* 0x00000002ff0075a7 */ /* 0x000f240008001106 */
[----:B--2-4-:R-:W-:Y:S05]  /*3930*/  @!P0 BRA `(.L_x_64) ;  /* 0x0000005000c48947 */ /* 0x014fea0003800000 */
.L_x_163:
[----:B-1----:R-:W-:-:S04]  /*3940*/  UIADD3 UR7, UPT, UPT, UR15, 0x1, URZ ;  /* 0x000000010f077890 */ /* 0x002fc8000fffe0ff */
[----:B------:R-:W-:-:S04]  /*3950*/  UISETP.NE.AND UP0, UPT, UR7, 0x4, UPT ;  /* 0x000000040700788c */ /* 0x000fc8000bf05270 */
[----:B------:R-:W-:Y:S02]  /*3960*/  USEL UR8, URZ, 0x1, UP0 ;  /* 0x00000001ff087887 */ /* 0x000fe40008000000 */
[----:B------:R-:W-:-:S04]  /*3970*/  USEL UR7, UR7, URZ, UP0 ;  /* 0x000000ff07077287 */ /* 0x000fc80008000000 */
[----:B------:R-:W-:Y:S01]  /*3980*/  ULEA UR6, UR7, UR5, 0x3 ;  /* 0x0000000507067291 */ /* 0x000fe2000f8e18ff */
[----:B--2---:R-:W-:-:S04]  /*3990*/  LOP3.LUT R2, R11, UR8, RZ, 0x3c, !PT ;  /* 0x000000080b027c12 */ /* 0x004fc8000f8e3cff */
[----:B------:R-:W-:-:S04]  /*39a0*/  SHF.L.U32 R3, R2, 0x1f, RZ ;  /* 0x0000001f02037819 */ /* 0x000fc800000006ff */
[----:B------:R-:W1:Y:S02]  /*39b0*/  SYNCS.PHASECHK.TRANS64.TRYWAIT P0, [UR6], R3 ;  /* 0x00000003ff0075a7 */ /* 0x000e640008001106 */
[----:B-1----:R-:W-:Y:S05]  /*39c0*/  @!P0 BRA `(.L_x_65) ;  /* 0x0000005000b88947 */ /* 0x002fea0003800000 */
.L_x_165:
        /* <DEDUP_REMOVED lines=9> */
.L_x_167:
[----:B------:R-:W-:-:S04]  /*3a60*/  UIADD3 UR7, UPT, UPT, UR7, 0x1, URZ ;  /* 0x0000000107077890 */ /* 0x000fc8000fffe0ff */
[----:B------:R-:W-:-:S04]  /*3a70*/  UISETP.NE.AND UP0, UPT, UR7, 0x4, UPT ;  /* 0x000000040700788c */ /* 0x000fc8000bf05270 */
[----:B------:R-:W-:Y:S02]  /*3a80*/  USEL UR6, URZ, 0x1, UP0 ;  /* 0x00000001ff067887 */ /* 0x000fe40008000000 */
[----:B------:R-:W-:-:S04]  /*3a90*/  USEL UR7, UR7, URZ, UP0 ;  /* 0x000000ff07077287 */ /* 0x000fc80008000000 */
[----:B------:R-:W-:Y:S01]  /*3aa0*/  ULEA UR7, UR7, UR5, 0x3 ;  /* 0x0000000507077291 */ /* 0x000fe2000f8e18ff */
[----:B------:R-:W-:-:S04]  /*3ab0*/  LOP3.LUT R2, R2, UR6, RZ, 0x3c, !PT ;  /* 0x0000000602027c12 */ /* 0x000fc8000f8e3cff */
[----:B------:R-:W-:-:S04]  /*3ac0*/  SHF.L.U32 R2, R2, 0x1f, RZ ;  /* 0x0000001f02027819 */ /* 0x000fc800000006ff */
[----:B------:R-:W2:Y:S02]  /*3ad0*/  SYNCS.PHASECHK.TRANS64.TRYWAIT P0, [UR7], R2 ;  /* 0x00000002ff0075a7 */ /* 0x000ea40008001107 */
[----:B--2---:R-:W-:Y:S05]  /*3ae0*/  @!P0 BRA `(.L_x_67) ;  /* 0x0000005000a08947 */ /* 0x004fea0003800000 */
.L_x_169:
[----:B------:R-:W-:Y:S01]  /*3af0*/  NOP ;  /* 0x0000000000007918 */ /* 0x000fe20000000000 */
[----:B-1----:R-:W1:Y:S01]  /*3b00*/  LDS R0, [UR4+0x14] ;  /* 0x00001404ff007984 */ /* 0x002e620008000800 */
[----:B------:R-:W-:Y:S01]  /*3b10*/  ULOP3.LUT UR6, UR16, 0xffff, URZ, 0xc0, !UPT ;  /* 0x0000ffff10067892 */ /* 0x000fe2000f8ec0ff */
[----:B------:R-:W-:Y:S01]  /*3b20*/  UMOV UR8, 0xffff ;  /* 0x0000ffff00087882 */ /* 0x000fe20000000000 */
[----:B------:R-:W-:Y:S02]  /*3b30*/  UMOV UR5, 0x1 ;  /* 0x0000000100057882 */ /* 0x000fe40000000000 */
[----:B------:R-:W-:-:S04]  /*3b40*/  USHF.R.U32.HI UR6, URZ, 0x5, UR6 ;  /* 0x00000005ff067899 */ /* 0x000fc80008011606 */
[----:B------:R-:W-:Y:S02]  /*3b50*/  USHF.L.U32 UR8, UR8, UR6, URZ ;  /* 0x0000000608087299 */ /* 0x000fe400080006ff */
[----:B------:R-:W-:-:S04]  /*3b60*/  USHF.L.U32 UR5, UR5, UR6, URZ ;  /* 0x0000000605057299 */ /* 0x000fc800080006ff */
[----:B-1----:R-:W-:-:S04]  /*3b70*/  LOP3.LUT R0, R0, UR8, RZ, 0xc0, !PT ;  /* 0x0000000800007c12 */ /* 0x002fc8000f8ec0ff */
[----:B------:R-:W-:-:S13]  /*3b80*/  ISETP.NE.AND P0, PT, R0, UR8, PT ;  /* 0x0000000800007c0c */ /* 0x000fda000bf05270 */
[----:B------:R-:W-:Y:S05]  /*3b90*/  @P0 BRA `(.L_x_68) ;  /* 0x0000000000580947 */ /* 0x000fea0003800000 */
[----:B------:R-:W1:Y:S02]  /*3ba0*/  LDS R0, [UR4+0x18] ;  /* 0x00001804ff007984 */ /* 0x000e640008000800 */
[----:B-1----:R-:W-:-:S04]  /*3bb0*/  LOP3.LUT R0, R0, UR5, RZ, 0xc0, !PT ;  /* 0x0000000500007c12 */ /* 0x002fc8000f8ec0ff */
[----:B------:R-:W-:-:S13]  /*3bc0*/  ISETP.NE.AND P0, PT, R0, UR5, PT ;  /* 0x0000000500007c0c */ /* 0x000fda000bf05270 */
[----:B------:R-:W-:Y:S05]  /*3bd0*/  @P0 BRA `(.L_x_69) ;  /* 0x00000000003c0947 */ /* 0x000fea0003800000 */
[----:B------:R-:W1:Y:S01]  /*3be0*/  S2R R2, SR_LANEID ;  /* 0x0000000000027919 */ /* 0x000e620000000000 */
[----:B------:R-:W-:Y:S01]  /*3bf0*/  ULOP3.LUT UR8, URZ, UR8, URZ, 0x33, !UPT ;  /* 0x00000008ff087292 */ /* 0x000fe2000f8e33ff */
[----:B------:R-:W-:Y:S02]  /*3c00*/  VOTEU.ANY UR7, UPT, PT ;  /* 0x0000000000077886 */ /* 0x000fe400038e0100 */
[----:B------:R-:W-:-:S03]  /*3c10*/  UFLO.U32 UR7, UR7 ;  /* 0x00000007000772bd */ /* 0x000fc600080e0000 */
[----:B------:R-:W-:-:S04]  /*3c20*/  IMAD.U32 R0, RZ, RZ, UR8 ;  /* 0x00000008ff007e24 */ /* 0x000fc8000f8e00ff */
[----:B------:R2:W4:Y:S02]  /*3c30*/  REDUX UR6, R0 ;  /* 0x00000000000673c4 */ /* 0x0005240000000000 */
[----:B------:R1:W-:Y:S02]  /*3c40*/  UTCATOMSWS.AND URZ, UR8 ;  /* 0x0000000800ff79e3 */ /* 0x0003e40008000000 */
[----:B-1----:R-:W-:Y:S02]  /*3c50*/  ISETP.EQ.U32.AND P0, PT, R2, UR7, PT ;  /* 0x0000000702007c0c */ /* 0x002fe4000bf02070 */
[----:B--2---:R-:W-:Y:S02]  /*3c60*/  LOP3.LUT R0, RZ, UR5, RZ, 0x33, !PT ;  /* 0x00000005ff007c12 */ /* 0x004fe4000f8e33ff */
[----:B----4-:R-:W-:Y:S02]  /*3c70*/  MOV R2, UR6 ;  /* 0x0000000600027c02 */ /* 0x010fe40008000f00 */
[----:B------:R-:W1:Y:S07]  /*3c80*/  REDUX UR5, R0 ;  /* 0x00000000000573c4 */ /* 0x000e6e0000000000 */
[----:B------:R2:W-:Y:S01]  /*3c90*/  @P0 ATOMS.AND RZ, [UR4+0x14], R2 ;  /* 0x00001402ffff098c */ /* 0x0005e2000a800004 */
[----:B-1----:R-:W-:-:S05]  /*3ca0*/  IMAD.U32 R0, RZ, RZ, UR5 ;  /* 0x00000005ff007e24 */ /* 0x002fca000f8e00ff */
[----:B------:R2:W-:Y:S01]  /*3cb0*/  @P0 ATOMS.AND RZ, [UR4+0x18], R0 ;  /* 0x00001800ffff098c */ /* 0x0005e2000a800004 */
[----:B------:R-:W-:Y:S05]  /*3cc0*/  BRA `(.L_x_70) ;  /* 0x0000000000147947 */ /* 0x000fea0003800000 */
.L_x_69:
[----:B------:R-:W-:Y:S02]  /*3cd0*/  MOV R2, 0x3cf0 ;  /* 0x00003cf000027802 */ /* 0x000fe40000000f00 */
[----:B---3-5:R-:W-:Y:S05]  /*3ce0*/  CALL.REL.NOINC `($__internal_0_$__cuda_sm10x_tcgen05_guardrail_trap_col_being_dealloced_not_returned_by_alloc) ;  /* 0x0000005400887944 */ /* 0x028fea0003c00000 */
[----:B------:R-:W-:Y:S05]  /*3cf0*/  BRA `(.L_x_70) ;  /* 0x0000000000087947 */ /* 0x000fea0003800000 */
.L_x_68:
[----:B------:R-:W-:Y:S02]  /*3d00*/  MOV R2, 0x3d20 ;  /* 0x00003d2000027802 */ /* 0x000fe40000000f00 */
[----:B---3-5:R-:W-:Y:S05]  /*3d10*/  CALL.REL.NOINC `($__internal_2_$__cuda_sm10x_tcgen05_guardrail_trap_unallocated_columns_being_dealloced) ;  /* 0x0000005400947944 */ /* 0x028fea0003c00000 */
.L_x_70:
[----:B------:R-:W-:Y:S01]  /*3d20*/  NOP ;  /* 0x0000000000007918 */ /* 0x000fe20000000000 */
[----:B------:R-:W-:Y:S05]  /*3d30*/  EXIT ;  /* 0x000000000000794d */ /* 0x000fea0003800000 */
.L_x_52:
[----:B------:R-:W-:-:S09]  /*3d40*/  UISETP.NE.OR UP2, UPT, UR8, 0x3, !UP2 ;  /* 0x000000030800788c */ /* 0x000fd2000d745670 */
[----:B------:R-:W-:Y:S05]  /*3d50*/  BRA.U UP2, `(.L_x_71) ;  /* 0x0000001102047547 */ /* 0x000fea000b800000 */
[----:B------:R-:W1:Y:S01]  /*3d60*/  LDC R0, c[0x0][0xb30] ;  /* 0x0002cc00ff007b82 */ /* 0x000e620000000800 */
[----:B------:R-:W2:Y:S01]  /*3d70*/  LDCU.64 UR8, c[0x0][0x888] ;  /* 0x00011100ff0877ac */ /* 0x000ea20008000a00 */
[----:B------:R-:W-:Y:S01]  /*3d80*/  IMAD.MOV.U32 R30, RZ, RZ, 0x1 ;  /* 0x00000001ff1e7424 */ /* 0x000fe200078e00ff */
[----:B------:R-:W-:Y:S01]  /*3d90*/  CS2R R28, SRZ ;  /* 0x00000000001c7805 */ /* 0x000fe2000001ff00 */
[----:B------:R-:W-:Y:S01]  /*3da0*/  IMAD.MOV.U32 R25, RZ, RZ, 0x2000 ;  /* 0x00002000ff197424 */ /* 0x000fe200078e00ff */
[----:B------:R-:W4:Y:S03]  /*3db0*/  LDCU.64 UR4, c[0x0][0x890] ;  /* 0x00011200ff0477ac */ /* 0x000f260008000a00 */
[----:B------:R-:W3:Y:S01]  /*3dc0*/  LDC R24, c[0x0][0x370] ;  /* 0x0000dc00ff187b82 */ /* 0x000ee20000000800 */
[----:B------:R-:W-:Y:S01]  /*3dd0*/  UMOV UR7, 0x400 ;  /* 0x0000040000077882 */ /* 0x000fe20000000000 */
[----:B------:R-:W-:-:S02]  /*3de0*/  UPLOP3.LUT UP1, UPT, UPT, UPT, UPT, 0x40, 0x4 ;  /* 0x000000000004789c */ /* 0x000fc40003f2e870 */
[----:B------:R-:W-:-:S04]  /*3df0*/  ULEA UR7, UR37, UR7, 0x18 ;  /* 0x0000000725077291 */ /* 0x000fc8000f8ec0ff */
[----:B------:R-:W3:Y:S01]  /*3e00*/  LDC R3, c[0x0][0xb0c] ;  /* 0x0002c300ff037b82 */ /* 0x000ee20000000800 */
[----:B------:R-:W-:Y:S02]  /*3e10*/  UIADD3 UR13, UPT, UPT, UR7, 0x98, URZ ;  /* 0x00000098070d7890 */ /* 0x000fe4000fffe0ff */
[----:B--2---:R-:W-:Y:S02]  /*3e20*/  UISETP.NE.U32.AND UP2, UPT, UR8, URZ, UPT ;  /* 0x000000ff0800728c */ /* 0x004fe4000bf45070 */
[----:B------:R-:W-:Y:S02]  /*3e30*/  UIADD3 UR33, UPT, UPT, UR7, 0x80, URZ ;  /* 0x0000008007217890 */ /* 0x000fe4000fffe0ff */
[----:B----4-:R-:W-:Y:S01]  /*3e40*/  UISETP.NE.U32.AND UP3, UPT, UR4, URZ, UPT ;  /* 0x000000ff0400728c */ /* 0x010fe2000bf65070 */
[----:B------:R-:W2:Y:S01]  /*3e50*/  LDC R18, c[0x0][0xb20] ;  /* 0x0002c800ff127b82 */ /* 0x000ea20000000800 */
[----:B-1----:R-:W-:Y:S01]  /*3e60*/  ISETP.NE.AND P1, PT, R0, 0x1, PT ;  /* 0x000000010000780c */ /* 0x002fe20003f25270 */
[----:B------:R-:W-:-:S02]  /*3e70*/  UISETP.NE.AND.EX UP2, UPT, UR9, URZ, UPT, UP2 ;  /* 0x000000ff0900728c */ /* 0x000fc4000bf45320 */
[----:B------:R-:W-:Y:S02]  /*3e80*/  UIADD3 UR25, UPT, UPT, UR7, 0x88, URZ ;  /* 0x0000008807197890 */ /* 0x000fe4000fffe0ff */
[----:B------:R-:W-:Y:S02]  /*3e90*/  UIADD3 UR17, UPT, UPT, UR7, 0x90, URZ ;  /* 0x0000009007117890 */ /* 0x000fe4000fffe0ff */
[----:B-----5:R-:W1:Y:S01]  /*3ea0*/  LDC.64 R32, c[0x0][0x348] ;  /* 0x0000d200ff207b82 */ /* 0x020e620000000a00 */
[----:B------:R-:W-:Y:S02]  /*3eb0*/  UPRMT UR13, UR37, 0x654, UR13 ;  /* 0x00000654250d7896 */ /* 0x000fe4000800000d */
[----:B------:R-:W-:-:S05]  /*3ec0*/  UISETP.NE.AND.EX UP3, UPT, UR5, URZ, UPT, UP3 ;  /* 0x000000ff0500728c */ /* 0x000fca000bf65330 */
[----:B------:R-:W4:Y:S08]  /*3ed0*/  LDC.64 R16, c[0x0][0xb10] ;  /* 0x0002c400ff107b82 */ /* 0x000f300000000a00 */
[----:B------:R-:W1:Y:S08]  /*3ee0*/  LDC.64 R6, c[0x0][0xb18] ;  /* 0x0002c600ff067b82 */ /* 0x000e700000000a00 */
[----:B------:R-:W1:Y:S08]  /*3ef0*/  LDC.64 R4, c[0x0][0xb28] ;  /* 0x0002ca00ff047b82 */ /* 0x000e700000000a00 */
[----:B--23--:R-:W1:Y:S02]  /*3f00*/  LDC R19, c[0x0][0x374] ;  /* 0x0000dd00ff137b82 */ /* 0x00ce640000000800 */
.L_x_82:
[C---:B------:R-:W-:Y:S02]  /*3f10*/  LEA R0, R29.reuse, UR7, 0x3 ;  /* 0x000000071d007c11 */ /* 0x040fe4000f8e18ff */
[----:B------:R-:W-:Y:S02]  /*3f20*/  SHF.L.U32 R2, R28, 0x1f, RZ ;  /* 0x0000001f1c027819 */ /* 0x000fe400000006ff */
[----:B------:R-:W-:Y:S02]  /*3f30*/  LEA R20, R29, UR7, 0x4 ;  /* 0x000000071d147c11 */ /* 0x000fe4000f8e20ff */
[----:B--2---:R-:W2:Y:S02]  /*3f40*/  SYNCS.PHASECHK.TRANS64.TRYWAIT P0, [R0+URZ+0xd0], R2 ;  /* 0x0000d002000075a7 */ /* 0x004ea400080011ff */
[----:B--2---:R-:W-:Y:S05]  /*3f50*/  @!P0 BRA `(.L_x_72) ;  /* 0x0000004c009c8947 */ /* 0x004fea0003800000 */
.L_x_170:
[----:B------:R-:W-:Y:S01]  /*3f60*/  ISETP.GE.AND P0, PT, R26, 0x1, PT ;  /* 0x000000011a00780c */ /* 0x000fe20003f06270 */
[----:B------:R-:W3:Y:S01]  /*3f70*/  LDS.128 R20, [R20+0x160] ;  /* 0x0001600014147984 */ /* 0x000ee20000000c00 */
[----:B--2---:R-:W-:Y:S01]  /*3f80*/  VIADD R0, R0, 0xe0 ;  /* 0x000000e000007836 */ /* 0x004fe20000000000 */
[----:B------:R-:W-:Y:S01]  /*3f90*/  @!PT LDS RZ, [RZ] ;  /* 0x00000000fffff984 */ /* 0x000fe20000000800 */
[----:B------:R-:W-:Y:S01]  /*3fa0*/  @!PT LDS RZ, [RZ] ;  /* 0x00000000fffff984 */ /* 0x000fe20000000800 */
[----:B------:R-:W-:Y:S01]  /*3fb0*/  @!PT LDS RZ, [RZ] ;  /* 0x00000000fffff984 */ /* 0x000fe20000000800 */
[----:B------:R-:W-:Y:S01]  /*3fc0*/  @!PT LDS RZ, [RZ] ;  /* 0x00000000fffff984 */ /* 0x000fe20000000800 */
[----:B------:R2:W-:Y:S06]  /*3fd0*/  MEMBAR.ALL.CTA ;  /* 0x0000000000007992 */ /* 0x0005ec0000008000 */
[----:B--2---:R-:W2:Y:S01]  /*3fe0*/  FENCE.VIEW.ASYNC.S ;  /* 0x00000000000073c6 */ /* 0x004ea20000000000 */
[----:B------:R-:W-:Y:S04]  /*3ff0*/  PRMT R0, RZ, 0x654, R0 ;  /* 0x00000654ff007816 */ /* 0x000fe80000000000 */
[----:B--2---:R2:W-:Y:S01]  /*4000*/  SYNCS.ARRIVE.TRANS64.RED.A1T0 RZ, [R0+URZ], RZ ;  /* 0x000000ff00ff79a7 */ /* 0x0045e200081004ff */
[----:B---3--:R-:W-:Y:S11]  /*4010*/  LOP3.LUT P3, RZ, R22, 0x1, RZ, 0xc0, !PT ;  /* 0x0000000116ff7812 */ /* 0x008ff6000786c0ff */
[----:B------:R-:W-:Y:S02]  /*4020*/  @!UPT UIADD3 URZ, UPT, UPT, URZ, URZ, URZ ;  /* 0x000000fffffff290 */ /* 0x000fe4000fffe0ff */
[----:B------:R-:W-:Y:S02]  /*4030*/  @P3 MOV R11, R20 ;  /* 0x00000014000b3202 */ /* 0x000fe40000000f00 */
[----:B------:R-:W-:Y:S01]  /*4040*/  @P3 LOP3.LUT R10, R21, 0xffff, RZ, 0xc0, !PT ;  /* 0x0000ffff150a3812 */ /* 0x000fe200078ec0ff */
[----:B--2---:R-:W-:Y:S06]  /*4050*/  @!P0 BRA `(.L_x_73) ;  /* 0x0000000000a48947 */ /* 0x004fec0003800000 */
[-C--:B-1----:R-:W-:Y:S01]  /*4060*/  IMAD.HI.U32 R0, R19, R7.reuse, RZ ;  /* 0x0000000713007227 */ /* 0x082fe200078e00ff */
[----:B------:R-:W-:Y:S02]  /*4070*/  ISETP.NE.AND P0, PT, R6, 0x1, PT ;  /* 0x000000010600780c */ /* 0x000fe40003f05270 */
[----:B------:R-:W-:Y:S01]  /*4080*/  ISETP.NE.AND P2, PT, R26, 0x1, PT ;  /* 0x000000011a00780c */ /* 0x000fe20003f45270 */
[----:B----4-:R-:W-:Y:S01]  /*4090*/  IMAD.HI.U32 R9, R24, R16, RZ ;  /* 0x0000001018097227 */ /* 0x010fe200078e00ff */
[----:B------:R-:W-:Y:S02]  /*40a0*/  SHF.R.U32.HI R0, RZ, R18, R0 ;  /* 0x00000012ff007219 */ /* 0x000fe40000011600 */
[----:B------:R-:W-:Y:S01]  /*40b0*/  ISETP.NE.AND P4, PT, R3, 0x1, PT ;  /* 0x000000010300780c */ /* 0x000fe20003f85270 */
[----:B------:R-:W-:Y:S01]  /*40c0*/  IMAD.HI.U32 R13, R10, R7, RZ ;  /* 0x000000070a0d7227 */ /* 0x000fe200078e00ff */
[----:B------:R-:W-:Y:S02]  /*40d0*/  SHF.R.U32.HI R9, RZ, R17, R9 ;  /* 0x00000011ff097219 */ /* 0x000fe40000011609 */
[----:B------:R-:W-:Y:S01]  /*40e0*/  SEL R0, R19, R0, !P0 ;  /* 0x0000000013007207 */ /* 0x000fe20004000000 */
[----:B------:R-:W-:Y:S01]  /*40f0*/  IMAD.HI.U32 R12, R11, R16, RZ ;  /* 0x000000100b0c7227 */ /* 0x000fe200078e00ff */
[----:B------:R-:W-:Y:S03]  /*4100*/  SEL R9, R24, R9, !P4 ;  /* 0x0000000918097207 */ /* 0x000fe60006000000 */
[-C--:B------:R-:W-:Y:S01]  /*4110*/  IMAD.HI.U32 R8, R0, R4.reuse, RZ ;  /* 0x0000000400087227 */ /* 0x080fe200078e00ff */
[----:B------:R-:W-:Y:S03]  /*4120*/  SHF.R.U32.HI R12, RZ, R17, R12 ;  /* 0x00000011ff0c7219 */ /* 0x000fe6000001160c */
[----:B------:R-:W-:Y:S01]  /*4130*/  IMAD.HI.U32 R2, R9, R4, RZ ;  /* 0x0000000409027227 */ /* 0x000fe200078e00ff */
[-C--:B------:R-:W-:Y:S02]  /*4140*/  @P2 SHF.R.U32.HI R0, RZ, R5.reuse, R8 ;  /* 0x00000005ff002219 */ /* 0x080fe40000011608 */
[----:B------:R-:W-:Y:S02]  /*4150*/  SHF.R.U32.HI R8, RZ, R18, R13 ;  /* 0x00000012ff087219 */ /* 0x000fe4000001160d */
[----:B------:R-:W-:Y:S01]  /*4160*/  @P2 SHF.R.U32.HI R9, RZ, R5, R2 ;  /* 0x00000005ff092219 */ /* 0x000fe20000011602 */
[----:B------:R-:W-:Y:S01]  /*4170*/  IMAD R0, R26, R0, RZ ;  /* 0x000000001a007224 */ /* 0x000fe200078e02ff */
[----:B------:R-:W-:Y:S02]  /*4180*/  SEL R8, R10, R8, !P0 ;  /* 0x000000080a087207 */ /* 0x000fe40004000000 */
[----:B------:R-:W-:Y:S01]  /*4190*/  SEL R2, R11, R12, !P4 ;  /* 0x0000000c0b027207 */ /* 0x000fe20006000000 */
[----:B------:R-:W-:Y:S01]  /*41a0*/  IMAD R12, R26, R9, RZ ;  /* 0x000000091a0c7224 */ /* 0x000fe200078e02ff */
[C---:B------:R-:W-:Y:S01]  /*41b0*/  ISETP.GE.AND P0, PT, R8.reuse, R0, PT ;  /* 0x000000000800720c */ /* 0x040fe20003f06270 */
[----:B------:R-:W-:Y:S03]  /*41c0*/  IMAD.HI.U32 R0, R8, R4, RZ ;  /* 0x0000000408007227 */ /* 0x000fe600078e00ff */
[----:B------:R-:W-:Y:S02]  /*41d0*/  ISETP.GE.OR P0, PT, R2, R12, P0 ;  /* 0x0000000c0200720c */ /* 0x000fe40000706670 */
[-C--:B------:R-:W-:Y:S04]  /*41e0*/  SHF.R.U32.HI R0, RZ, R5.reuse, R0 ;  /* 0x00000005ff007219 */ /* 0x080fe80000011600 */
[----:B------:R-:W-:Y:S05]  /*41f0*/  SEL R13, R8, R0, !P2 ;  /* 0x00000000080d7207 */ /* 0x000fea0005000000 */
[----:B------:R-:W-:Y:S02]  /*4200*/  IMAD.MOV R12, RZ, RZ, -R13 ;  /* 0x000000ffff0c7224 */ /* 0x000fe400078e0a0d */
[----:B------:R-:W-:Y:S04]  /*4210*/  @!P0 IMAD.HI.U32 R0, R2, R4, RZ ;  /* 0x0000000402008227 */ /* 0x000fe800078e00ff */
[----:B------:R-:W-:Y:S01]  /*4220*/  IMAD R12, R26, R12, R8 ;  /* 0x0000000c1a0c7224 */ /* 0x000fe200078e0208 */
[----:B------:R-:W-:Y:S04]  /*4230*/  @!P0 SHF.R.U32.HI R0, RZ, R5, R0 ;  /* 0x00000005ff008219 */ /* 0x000fe80000011600 */
[----:B------:R-:W-:Y:S04]  /*4240*/  @!P0 SEL R0, R2, R0, !P2 ;  /* 0x0000000002008207 */ /* 0x000fe80005000000 */
[----:B------:R-:W-:Y:S01]  /*4250*/  @!P0 IADD3 R13, PT, PT, R13, -R0, RZ ;  /* 0x800000000d0d8210 */ /* 0x000fe20007ffe0ff */
[----:B------:R-:W-:Y:S01]  /*4260*/  @!P0 IMAD R0, R9, R12, R0 ;  /* 0x0000000c09008224 */ /* 0x000fe200078e0200 */
[----:B------:R-:W-:Y:S01]  /*4270*/  IADD3 R9, PT, PT, -R8, RZ, RZ ;  /* 0x000000ff08097210 */ /* 0x000fe20007ffe1ff */
[--C-:B------:R-:W-:Y:S02]  /*4280*/  IMAD.MOV R12, RZ, RZ, -R2.reuse ;  /* 0x000000ffff0c7224 */ /* 0x100fe400078e0a02 */
[----:B------:R-:W-:Y:S02]  /*4290*/  @!P0 IMAD R8, R13, R26, R2 ;  /* 0x0000001a0d088224 */ /* 0x000fe400078e0202 */
[----:B------:R-:W-:Y:S02]  /*42a0*/  @!P0 IMAD.MOV.U32 R2, RZ, RZ, R0 ;  /* 0x000000ffff028224 */ /* 0x000fe400078e0000 */
[----:B------:R-:W-:Y:S02]  /*42b0*/  IMAD R11, R3, R12, R11 ;  /* 0x0000000c030b7224 */ /* 0x000fe400078e020b */
[----:B------:R-:W-:Y:S02]  /*42c0*/  IMAD R10, R6, R9, R10 ;  /* 0x00000009060a7224 */ /* 0x000fe400078e020a */
[----:B------:R-:W-:Y:S02]  /*42d0*/  IMAD R11, R2, R3, R11 ;  /* 0x00000003020b7224 */ /* 0x000fe400078e020b */
[----:B------:R-:W-:Y:S02]  /*42e0*/  IMAD R10, R8, R6, R10 ;  /* 0x00000006080a7224 */ /* 0x000fe400078e020a */
.L_x_73:
[----:B------:R-:W-:Y:S05]  /*42f0*/  BRA.U UP1, `(.L_x_74) ;  /* 0x0000000101107547 */ /* 0x000fea000b800000 */
[----:B------:R-:W-:Y:S04]  /*4300*/  MOV R2, UR6 ;  /* 0x0000000600027c02 */ /* 0x000fe80008000f00 */
[----:B------:R-:W-:Y:S04]  /*4310*/  SHF.L.U32 R2, R2, 0x1f, RZ ;  /* 0x0000001f02027819 */ /* 0x000fe800000006ff */
[----:B------:R-:W2:Y:S02]  /*4320*/  SYNCS.PHASECHK.TRANS64.TRYWAIT P0, [UR7+0xc8], R2 ;  /* 0x0000c802ff0075a7 */ /* 0x000ea40008001107 */
[----:B--2---:R-:W-:Y:S05]  /*4330*/  @!P0 BRA `(.L_x_75) ;  /* 0x0000004800b88947 */ /* 0x004fea0003800000 */
.L_x_74:
[----:B------:R-:W-:Y:S02]  /*4340*/  R2UR UR35, R15 ;  /* 0x000000000f2372ca */ /* 0x000fe400000e0000 */
[----:B------:R-:W-:Y:S02]  /*4350*/  R2UR UR34, R14 ;  /* 0x000000000e2272ca */ /* 0x000fe400000e0000 */
[----:B------:R-:W-:Y:S02]  /*4360*/  ISETP.NE.U32.AND P2, PT, RZ, UR4, PT ;  /* 0x00000004ff007c0c */ /* 0x000fe4000bf45070 */
[----:B------:R-:W-:Y:S02]  /*4370*/  SHF.L.U32 R14, R30, 0x1f, RZ ;  /* 0x0000001f1e0e7819 */ /* 0x000fe400000006ff */
[----:B------:R-:W-:Y:S05]  /*4380*/  ISETP.NE.AND.EX P2, PT, RZ, UR5, PT, P2 ;  /* 0x00000005ff007c0c */ /* 0x000fea000bf45320 */
[----:B------:R-:W-:Y:S02]  /*4390*/  USHF.L.U32 UR35, UR35, 0x6, URZ ;  /* 0x0000000623237899 */ /* 0x000fe400080006ff */
[----:B------:R-:W-:Y:S01]  /*43a0*/  USHF.L.U32 UR34, UR34, 0x7, URZ ;  /* 0x0000000722227899 */ /* 0x000fe200080006ff */
[----:B------:R-:W-:Y:S11]  /*43b0*/  BRA.U !UP3, `(.L_x_76) ;  /* 0x000000010b347547 */ /* 0x000ff6000b800000 */
[----:B------:R-:W-:Y:S01]  /*43c0*/  UPLOP3.LUT UP0, UPT, UPT, UPT, UP2, 0x80, 0x8 ;  /* 0x000000000008789c */ /* 0x000fe20003f0f020 */
[----:B--2---:R-:W-:Y:S02]  /*43d0*/  HFMA2 R0, -RZ, RZ, 0, 5.9604644775390625e-08 ;  /* 0x00000001ff007431 */ /* 0x004fe400000001ff */
[----:B------:R-:W-:Y:S03]  /*43e0*/  IMAD.MOV.U32 R64, RZ, RZ, 0x1 ;  /* 0x00000001ff407424 */ /* 0x000fe600078e00ff */
[----:B------:R-:W-:Y:S05]  /*43f0*/  PLOP3.LUT P0, PT, PT, PT, UP0, 0x80, 0x8 ;  /* 0x000000000008781c */ /* 0x000fea0003f0f008 */
[----:B------:R-:W2:Y:S01]  /*4400*/  @UP0 LDCU.64 UR10, c[0x0][0x888] ;  /* 0x00011100ff0a07ac */ /* 0x000ea20008000a00 */
[----:B------:R-:W-:Y:S07]  /*4410*/  @UP0 UIMAD UR8, UR36, UR4, URZ ;  /* 0x00000004240802a4 */ /* 0x000fee000f8e02ff */
[----:B------:R-:W-:Y:S01]  /*4420*/  @!P0 PRMT R64, R0, 0x7610, R64 ;  /* 0x0000761000408816 */ /* 0x000fe20000000040 */
[----:B--2---:R-:W-:Y:S03]  /*4430*/  @UP0 UIMAD.WIDE UR10, UR8, 0x4, UR10 ;  /* 0x00000004080a08a5 */ /* 0x004fe6000f8e020a */
[----:B------:R-:W2:Y:S03]  /*4440*/  @!UP0 LDCU UR8, c[0x0][0x880] ;  /* 0x00011000ff0887ac */ /* 0x000ea60008000800 */
[----:B------:R-:W-:Y:S01]  /*4450*/  IMAD.U32 R8, RZ, RZ, UR10 ;  /* 0x0000000aff087e24 */ /* 0x000fe2000f8e00ff */
[----:B------:R-:W-:Y:S05]  /*4460*/  MOV R9, UR11 ;  /* 0x0000000b00097c02 */ /* 0x000fea0008000f00 */
[----:B------:R3:W5:Y:S02]  /*4470*/  @P0 LDG.E R35, desc[UR46][R8.64] ;  /* 0x0000002e08230981 */ /* 0x000764000c1e1900 */
[----:B--23--:R-:W-:Y:S07]  /*4480*/  @!P0 IMAD.U32 R35, RZ, RZ, UR8 ;  /* 0x00000008ff238e24 */ /* 0x00cfee000f8e00ff */
.L_x_76:
[----:B-----5:R-:W-:Y:S01]  /*4490*/  @!P2 FSETP.EQ.AND P0, PT, R35, RZ, PT ;  /* 0x000000ff2300a20b */ /* 0x020fe20003f02000 */
[----:B------:R-:W-:Y:S01]  /*44a0*/  @!UPT UIADD3 URZ, UPT, UPT, URZ, URZ, URZ ;  /* 0x000000fffffff290 */ /* 0x000fe2000fffe0ff */
[----:B------:R-:W-:Y:S11]  /*44b0*/  @!P2 BRA `(.L_x_77) ;  /* 0x000000000014a947 */ /* 0x000ff60003800000 */
[----:B------:R-:W-:Y:S02]  /*44c0*/  LOP3.LUT P2, RZ, R64, 0xff, RZ, 0xc0, !PT ;  /* 0x000000ff40ff7812 */ /* 0x000fe4000784c0ff */
[----:B------:R-:W-:Y:S04]  /*44d0*/  PLOP3.LUT P0, PT, PT, PT, UP0, 0x80, 0x8 ;  /* 0x000000000008781c */ /* 0x000fe80003f0f008 */
[----:B------:R-:W-:Y:S07]  /*44e0*/  PLOP3.LUT P0, PT, P0, PT, PT, 0x8, 0x80 ;  /* 0x000000000080781c */ /* 0x000fee000070e170 */
[----:B------:R-:W-:Y:S11]  /*44f0*/  @P2 FSETP.EQ.AND P0, PT, R35, RZ, PT ;  /* 0x000000ff2300220b */ /* 0x000ff60003f02000 */
[----:B------:R-:W-:Y:S02]  /*4500*/  @!UPT UIADD3 URZ, UPT, UPT, URZ, URZ, URZ ;  /* 0x000000fffffff290 */ /* 0x000fe4000fffe0ff */
.L_x_77:
[----:B------:R-:W3:Y:S01]  /*4510*/  SYNCS.PHASECHK.TRANS64.TRYWAIT P2, [UR7+0xa0], R14 ;  /* 0x0000a00eff0075a7 */ /* 0x000ee20008041107 */
[----:B------:R-:W-:Y:S04]  /*4520*/  ELECT P4, URZ, PT ;  /* 0x0000000000ff782f */ /* 0x000fe80003880000 */
[----:B------:R-:W-:Y:S11]  /*4530*/  PLOP3.LUT P4, PT, P0, P4, PT, 0xf2, 0x2f ;  /* 0x00000000002f781c */ /* 0x000ff60000789e72 */
[----:B------:R-:W-:Y:S02]  /*4540*/  @!UPT UIADD3 URZ, UPT, UPT, URZ, URZ, URZ ;  /* 0x000000fffffff290 */ /* 0x000fe4000fffe0ff */
[----:B-1----:R-:W-:Y:S05]  /*4550*/  @!P4 IADD3 R8, P0, PT, R32, 0x580, RZ ;  /* 0x000005802008c810 */ /* 0x002fea0007f1e0ff */
[----:B--2---:R-:W-:Y:S01]  /*4560*/  @!P4 IMAD.X R2, RZ, RZ, R33, P0 ;  /* 0x000000ffff02c224 */ /* 0x004fe200000e0621 */
[----:B---3--:R-:W-:Y:S07]  /*4570*/  @!P2 BRA `(.L_x_78) ;  /* 0x000000480040a947 */ /* 0x008fee0003800000 */
.L_x_173:
[----:B------:R-:W-:Y:S01]  /*4580*/  @!P4 R2UR UR8, R2 ;  /* 0x000000000208c2ca */ /* 0x000fe200000e0000 */
[----:B------:R-:W-:Y:S01]  /*4590*/  VOTEU.ALL UP1, P4 ;  /* 0x0000000000ff7886 */ /* 0x000fe20002020000 */
[----:B------:R-:W-:Y:S01]  /*45a0*/  @!P4 R2UR UR9, R8 ;  /* 0x000000000809c2ca */ /* 0x000fe200000e0000 */
[----:B-1----:R-:W-:Y:S01]  /*45b0*/  @!P4 IMAD.MOV.U32 R0, RZ, RZ, 0x2000 ;  /* 0x00002000ff00c424 */ /* 0x002fe200078e00ff */
[----:B------:R-:W-:Y:S01]  /*45c0*/  UMOV UR10, 0x0 ;  /* 0x00000000000a7882 */ /* 0x000fe20000000000 */
[----:B------:R-:W-:Y:S01]  /*45d0*/  UMOV UR11, 0x10000000 ;  /* 0x10000000000b7882 */ /* 0x000fe20000000000 */
[----:B------:R-:W-:Y:S01]  /*45e0*/  @!UP1 UIADD3 UR32, UPT, UPT, UR7, 0x400, URZ ;  /* 0x0000040007209890 */ /* 0x000fe2000fffe0ff */
[----:B------:R-:W-:Y:S06]  /*45f0*/  VOTEU.ALL UP1, P4 ;  /* 0x0000000000ff7886 */ /* 0x000fec0002020000 */
[----:B------:R-:W-:Y:S01]  /*4600*/  IMAD.U32 R9, RZ, RZ, UR8 ;  /* 0x00000008ff097e24 */ /* 0x000fe2000f8e00ff */
[----:B------:R-:W-:Y:S01]  /*4610*/  UPRMT UR8, UR37, 0x654, UR33 ;  /* 0x0000065425087896 */ /* 0x000fe20008000021 */
[----:B------:R-:W-:Y:S03]  /*4620*/  IMAD.U32 R8, RZ, RZ, UR9 ;  /* 0x00000009ff087e24 */ /* 0x000fe6000f8e00ff */
[----:B------:R-:W-:Y:S02]  /*4630*/  @!P4 R2UR UR15, R9 ;  /* 0x00000000090fc2ca */ /* 0x000fe400000e0000 */
[----:B------:R-:W-:Y:S02]  /*4640*/  @!P4 R2UR UR14, R8 ;  /* 0x00000000080ec2ca */ /* 0x000fe400000e0000 */
[----:B------:R-:W-:Y:S05]  /*4650*/  @!P4 IADD3 R8, P0, PT, R32, 0x580, RZ ;  /* 0x000005802008c810 */ /* 0x000fea0007f1e0ff */
[----:B------:R-:W-:Y:S06]  /*4660*/  @!P4 IMAD.X R2, RZ, RZ, R33, P0 ;  /* 0x000000ffff02c224 */ /* 0x000fec00000e0621 */
[----:B------:R1:W-:Y:S01]  /*4670*/  @!UP1 UTMALDG.3D [UR32], [UR14], desc[UR10] ;  /* 0x00000a200e0095b4 */ /* 0x0003e20008011000 */
[----:B------:R1:W-:Y:S01]  /*4680*/  @!P4 SYNCS.ARRIVE.TRANS64.RED.A0TR RZ, [UR7+0x80], R0 ;  /* 0x00008000ffffc9a7 */ /* 0x0003e20008300407 */
[----:B------:R-:W-:Y:S01]  /*4690*/  SYNCS.ARRIVE.TRANS64.RED.A1T0 RZ, [UR8], RZ ;  /* 0x000000ffffff79a7 */ /* 0x000fe20008100408 */
[----:B------:R-:W2:Y:S02]  /*46a0*/  SYNCS.PHASECHK.TRANS64.TRYWAIT P2, [UR7+0xa8], R14 ;  /* 0x0000a80eff0075a7 */ /* 0x000ea40008041107 */
[----:B-12---:R-:W-:Y:S05]  /*46b0*/  @!P2 BRA `(.L_x_79) ;  /* 0x000000480008a947 */ /* 0x006fea0003800000 */
.L_x_175:
[----:B------:R-:W-:Y:S01]  /*46c0*/  @!P4 R2UR UR8, R2 ;  /* 0x000000000208c2ca */ /* 0x000fe200000e0000 */
[----:B------:R-:W-:Y:S01]  /*46d0*/  VOTEU.ALL UP1, P4 ;  /* 0x0000000000ff7886 */ /* 0x000fe20002020000 */
[----:B------:R-:W-:Y:S01]  /*46e0*/  @!P4 R2UR UR9, R8 ;  /* 0x000000000809c2ca */ /* 0x000fe200000e0000 */
[----:B-1----:R-:W-:Y:S01]  /*46f0*/  @!P4 IMAD.MOV.U32 R0, RZ, RZ, 0x2000 ;  /* 0x00002000ff00c424 */ /* 0x002fe200078e00ff */
[----:B------:R-:W-:Y:S01]  /*4700*/  UMOV UR10, 0x0 ;  /* 0x00000000000a7882 */ /* 0x000fe20000000000 */
[----:B------:R-:W-:Y:S01]  /*4710*/  UMOV UR11, 0x10000000 ;  /* 0x10000000000b7882 */ /* 0x000fe20000000000 */
[----:B------:R-:W-:Y:S02]  /*4720*/  @!UP1 UIADD3 UR26, UPT, UPT, UR34, 0x20, URZ ;  /* 0x00000020221a9890 */ /* 0x000fe4000fffe0ff */
[----:B------:R-:W-:Y:S01]  /*4730*/  @!UP1 UIADD3 UR24, UPT, UPT, UR7, 0x2400, URZ ;  /* 0x0000240007189890 */ /* 0x000fe2000fffe0ff */
[----:B------:R-:W-:Y:S01]  /*4740*/  VOTEU.ALL UP1, P4 ;  /* 0x0000000000ff7886 */ /* 0x000fe20002020000 */
[----:B------:R-:W-:Y:S01]  /*4750*/  UMOV UR27, UR35 ;  /* 0x00000023001b7c82 */ /* 0x000fe20008000000 */
[----:B------:R-:W-:Y:S02]  /*4760*/  UMOV UR28, UR36 ;  /* 0x00000024001c7c82 */ /* 0x000fe40008000000 */
        /* <DEDUP_REMOVED lines=12> */
.L_x_177:
[----:B------:R-:W2:Y:S01]  /*4830*/  LDC.64 R12, c[0x0][0xb18] ;  /* 0x0002c600ff0c7b82 */ /* 0x000ea20000000a00 */
[----:B------:R-:W-:Y:S01]  /*4840*/  @!P4 R2UR UR8, R2 ;  /* 0x000000000208c2ca */ /* 0x000fe200000e0000 */
[----:B------:R-:W-:Y:S01]  /*4850*/  VOTEU.ALL UP1, P4 ;  /* 0x0000000000ff7886 */ /* 0x000fe20002020000 */
[----:B------:R-:W-:Y:S01]  /*4860*/  @!P4 R2UR UR9, R8 ;  /* 0x000000000809c2ca */ /* 0x000fe200000e0000 */
[----:B-1----:R-:W-:Y:S01]  /*4870*/  @!P4 IMAD.MOV.U32 R0, RZ, RZ, 0x2000 ;  /* 0x00002000ff00c424 */ /* 0x002fe200078e00ff */
[----:B------:R-:W-:Y:S03]  /*4880*/  UMOV UR10, 0x0 ;  /* 0x00000000000a7882 */ /* 0x000fe60000000000 */
[----:B------:R-:W1:Y:S01]  /*4890*/  @!P1 LDC R2, c[0x0][0xb0c] ;  /* 0x0002c300ff029b82 */ /* 0x000e620000000800 */
[----:B------:R-:W-:Y:S01]  /*48a0*/  @!UP1 UIADD3 UR18, UPT, UPT, UR34, 0x40, URZ ;  /* 0x0000004022129890 */ /* 0x000fe2000fffe0ff */
[----:B------:R-:W-:Y:S01]  /*48b0*/  @P3 SHF.R.U32.HI R27, RZ, 0x10, R21 ;  /* 0x00000010ff1b3819 */ /* 0x000fe20000011615 */
[----:B------:R-:W-:Y:S01]  /*48c0*/  @!UP1 UIADD3 UR16, UPT, UPT, UR7, 0x4400, URZ ;  /* 0x0000440007109890 */ /* 0x000fe2000fffe0ff */
[----:B------:R-:W-:Y:S01]  /*48d0*/  VIADD R29, R29, 0x1 ;  /* 0x000000011d1d7836 */ /* 0x000fe20000000000 */
[----:B------:R-:W-:Y:S01]  /*48e0*/  VOTEU.ALL UP1, P4 ;  /* 0x0000000000ff7886 */ /* 0x000fe20002020000 */
[----:B------:R-:W-:Y:S01]  /*48f0*/  UMOV UR11, 0x10000000 ;  /* 0x10000000000b7882 */ /* 0x000fe20000000000 */
[----:B------:R-:W-:Y:S01]  /*4900*/  UMOV UR19, UR35 ;  /* 0x0000002300137c82 */ /* 0x000fe20008000000 */
[----:B------:R-:W-:Y:S01]  /*4910*/  IMAD.U32 R9, RZ, RZ, UR8 ;  /* 0x00000008ff097e24 */ /* 0x000fe2000f8e00ff */
[----:B------:R-:W-:Y:S01]  /*4920*/  UMOV UR20, UR36 ;  /* 0x0000002400147c82 */ /* 0x000fe20008000000 */
[----:B------:R-:W-:Y:S01]  /*4930*/  IMAD.U32 R8, RZ, RZ, UR9 ;  /* 0x00000009ff087e24 */ /* 0x000fe2000f8e00ff */
[----:B------:R-:W-:Y:S02]  /*4940*/  UPRMT UR8, UR37, 0x654, UR17 ;  /* 0x0000065425087896 */ /* 0x000fe40008000011 */
[----:B------:R-:W-:Y:S02]  /*4950*/  @!P4 R2UR UR15, R9 ;  /* 0x00000000090fc2ca */ /* 0x000fe400000e0000 */
[----:B------:R-:W-:Y:S02]  /*4960*/  @!P4 R2UR UR14, R8 ;  /* 0x00000000080ec2ca */ /* 0x000fe400000e0000 */
[----:B------:R-:W3:Y:S11]  /*4970*/  LDC.64 R8, c[0x0][0xb10] ;  /* 0x0002c400ff087b82 */ /* 0x000ef60000000a00 */
[----:B------:R1:W-:Y:S01]  /*4980*/  @!UP1 UTMALDG.3D [UR16], [UR14], desc[UR10] ;  /* 0x00000a100e0095b4 */ /* 0x0003e20008011000 */
[----:B------:R5:W-:Y:S01]  /*4990*/  @!P4 SYNCS.ARRIVE.TRANS64.RED.A0TR RZ, [UR7+0x90], R0 ;  /* 0x00009000ffffc9a7 */ /* 0x000be20008300407 */
[C---:B---3--:R-:W-:Y:S01]  /*49a0*/  @!P1 IMAD.HI.U32 R8, R11.reuse, R8, RZ ;  /* 0x000000080b089227 */ /* 0x048fe200078e00ff */
[----:B--2---:R-:W-:Y:S02]  /*49b0*/  @!P1 ISETP.NE.AND P0, PT, R12, 0x1, PT ;  /* 0x000000010c00980c */ /* 0x004fe40003f05270 */
[----:B-1----:R-:W-:Y:S01]  /*49c0*/  @!P1 ISETP.NE.AND P2, PT, R2, 0x1, PT ;  /* 0x000000010200980c */ /* 0x002fe20003f45270 */
[----:B------:R-:W-:Y:S01]  /*49d0*/  SYNCS.ARRIVE.TRANS64.RED.A1T0 RZ, [UR8], RZ ;  /* 0x000000ffffff79a7 */ /* 0x000fe20008100408 */
[C---:B------:R-:W-:Y:S01]  /*49e0*/  @!P1 IMAD.HI.U32 R13, R10.reuse, R13, RZ ;  /* 0x0000000d0a0d9227 */ /* 0x040fe200078e00ff */
[----:B------:R-:W-:Y:S04]  /*49f0*/  @!P1 SHF.R.U32.HI R8, RZ, R9, R8 ;  /* 0x00000009ff089219 */ /* 0x000fe80000011608 */
[----:B------:R-:W-:Y:S01]  /*4a00*/  @!P1 SEL R8, R11, R8, !P2 ;  /* 0x000000080b089207 */ /* 0x000fe20005000000 */
[----:B------:R-:W1:Y:S01]  /*4a10*/  SYNCS.PHASECHK.TRANS64.TRYWAIT P5, [UR7+0xb8], R14 ;  /* 0x0000b80eff0075a7 */ /* 0x000e6200080a1107 */
[----:B-----5:R-:W2:Y:S02]  /*4a20*/  @!P1 LDC R0, c[0x0][0xb20] ;  /* 0x0002c800ff009b82 */ /* 0x020ea40000000800 */
[----:B--2---:R-:W-:Y:S04]  /*4a30*/  @!P1 SHF.R.U32.HI R0, RZ, R0, R13 ;  /* 0x00000000ff009219 */ /* 0x004fe8000001160d */
[----:B------:R-:W-:Y:S05]  /*4a40*/  @!P1 SEL R9, R10, R0, !P0 ;  /* 0x000000000a099207 */ /* 0x000fea0004000000 */
[----:B------:R-:W-:Y:S02]  /*4a50*/  @!P1 IMAD.IADD R0, R9, 0x1, -R8 ;  /* 0x0000000109009824 */ /* 0x000fe400078e0a08 */
[----:B------:R-:W-:Y:S02]  /*4a60*/  @!P1 IMAD.IADD R8, R8, 0x1, -R9 ;  /* 0x0000000108089824 */ /* 0x000fe400078e0a09 */
[----:B------:R-:W-:Y:S02]  /*4a70*/  @!P1 IMAD R11, R0, R2, R11 ;  /* 0x00000002000b9224 */ /* 0x000fe400078e020b */
[----:B------:R-:W-:Y:S01]  /*4a80*/  @!P1 IMAD R10, R8, R12, R10 ;  /* 0x0000000c080a9224 */ /* 0x000fe200078e020a */
[----:B-1----:R-:W-:Y:S06]  /*4a90*/  @!P5 BRA `(.L_x_81) ;  /* 0x000000440040d947 */ /* 0x002fec0003800000 */
.L_x_179:
[----:B------:R-:W-:Y:S01]  /*4aa0*/  @!P4 IADD3 R2, P0, PT, R32, 0x580, RZ ;  /* 0x000005802002c810 */ /* 0x000fe20007f1e0ff */
[----:B------:R-:W-:Y:S01]  /*4ab0*/  VOTEU.ALL UP1, P4 ;  /* 0x0000000000ff7886 */ /* 0x000fe20002020000 */
[----:B------:R-:W-:Y:S01]  /*4ac0*/  UMOV UR18, 0x0 ;  /* 0x0000000000127882 */ /* 0x000fe20000000000 */
[----:B------:R-:W-:Y:S01]  /*4ad0*/  UMOV UR19, 0x10000000 ;  /* 0x1000000000137882 */ /* 0x000fe20000000000 */
[----:B------:R-:W-:Y:S01]  /*4ae0*/  @!P4 R2UR UR9, R2 ;  /* 0x000000000209c2ca */ /* 0x000fe200000e0000 */
[----:B-1----:R-:W-:Y:S01]  /*4af0*/  @!P4 IMAD.X R0, RZ, RZ, R33, P0 ;  /* 0x000000ffff00c224 */ /* 0x002fe200000e0621 */
[----:B------:R-:W-:Y:S01]  /*4b00*/  @!UP1 UIADD3 UR10, UPT, UPT, UR34, 0x60, URZ ;  /* 0x00000060220a9890 */ /* 0x000fe2000fffe0ff */
[----:B------:R-:W-:Y:S01]  /*4b10*/  ISETP.NE.AND P0, PT, R29, 0x2, PT ;  /* 0x000000021d00780c */ /* 0x000fe20003f05270 */
[----:B------:R-:W-:Y:S01]  /*4b20*/  UMOV UR11, UR35 ;  /* 0x00000023000b7c82 */ /* 0x000fe20008000000 */
[----:B------:R-:W-:Y:S01]  /*4b30*/  UMOV UR12, UR36 ;  /* 0x00000024000c7c82 */ /* 0x000fe20008000000 */
[----:B------:R-:W-:Y:S01]  /*4b40*/  @!P4 R2UR UR8, R0 ;  /* 0x000000000008c2ca */ /* 0x000fe200000e0000 */
[----:B------:R-:W-:Y:S01]  /*4b50*/  IMAD.IADD R14, R10, 0x1, R62 ;  /* 0x000000010a0e7824 */ /* 0x000fe200078e023e */
[----:B------:R-:W-:Y:S01]  /*4b60*/  @P3 R2UR UR36, R27 ;  /* 0x000000001b2432ca */ /* 0x000fe200000e0000 */
[----:B------:R-:W-:Y:S01]  /*4b70*/  IMAD.IADD R15, R11, 0x1, R63 ;  /* 0x000000010b0f7824 */ /* 0x000fe200078e023f */
[----:B------:R-:W-:Y:S02]  /*4b80*/  SEL R0, RZ, 0x1, P0 ;  /* 0x00000001ff007807 */ /* 0x000fe40000000000 */
[----:B------:R-:W-:Y:S01]  /*4b90*/  LOP3.LUT R30, R30, 0x1, RZ, 0x3c, !PT ;  /* 0x000000011e1e7812 */ /* 0x000fe200078e3cff */
[----:B------:R-:W-:Y:S01]  /*4ba0*/  IMAD.U32 R8, RZ, RZ, UR9 ;  /* 0x00000009ff087e24 */ /* 0x000fe2000f8e00ff */
[----:B------:R-:W-:Y:S01]  /*4bb0*/  @!UP1 UIADD3 UR9, UPT, UPT, UR7, 0x98, URZ ;  /* 0x0000009807099890 */ /* 0x000fe2000fffe0ff */
[----:B------:R-:W-:Y:S02]  /*4bc0*/  LOP3.LUT R28, R28, R0, RZ, 0x3c, !PT ;  /* 0x000000001c1c7212 */ /* 0x000fe400078e3cff */
[----:B------:R-:W-:Y:S02]  /*4bd0*/  SEL R29, R29, RZ, P0 ;  /* 0x000000ff1d1d7207 */ /* 0x000fe40000000000 */
[----:B------:R-:W-:Y:S01]  /*4be0*/  IMAD.U32 R9, RZ, RZ, UR8 ;  /* 0x00000008ff097e24 */ /* 0x000fe2000f8e00ff */
[----:B------:R-:W-:Y:S01]  /*4bf0*/  @!P4 R2UR UR14, R8 ;  /* 0x00000000080ec2ca */ /* 0x000fe200000e0000 */
[----:B------:R-:W-:Y:S01]  /*4c00*/  @!UP1 UIADD3 UR8, UPT, UPT, UR7, 0x6400, URZ ;  /* 0x0000640007089890 */ /* 0x000fe2000fffe0ff */
[----:B------:R-:W-:Y:S02]  /*4c10*/  VOTEU.ALL UP1, P4 ;  /* 0x0000000000ff7886 */ /* 0x000fe40002020000 */
[----:B------:R-:W-:Y:S11]  /*4c20*/  @!P4 R2UR UR15, R9 ;  /* 0x00000000090fc2ca */ /* 0x000ff600000e0000 */
[----:B------:R-:W-:Y:S02]  /*4c30*/  @!UPT UIADD3 URZ, UPT, UPT, URZ, URZ, URZ ;  /* 0x000000fffffff290 */ /* 0x000fe4000fffe0ff */
[----:B------:R2:W-:Y:S01]  /*4c40*/  @!UP1 UTMALDG.3D [UR8], [UR14], desc[UR18] ;  /* 0x000012080e0095b4 */ /* 0x0005e20008011000 */
[----:B------:R2:W-:Y:S01]  /*4c50*/  @!P4 SYNCS.ARRIVE.TRANS64.RED.A0TR RZ, [UR7+0x98], R25 ;  /* 0x00009819ffffc9a7 */ /* 0x0005e20008300407 */
[----:B------:R-:W-:Y:S01]  /*4c60*/  UPLOP3.LUT UP1, UPT, UPT, UPT, UPT, 0x80, 0x8 ;  /* 0x000000000008789c */ /* 0x000fe20003f2f070 */
[----:B------:R-:W-:Y:S01]  /*4c70*/  SYNCS.ARRIVE.TRANS64.RED.A1T0 RZ, [UR13], RZ ;  /* 0x000000ffffff79a7 */ /* 0x000fe2000810040d */
[----:B------:R-:W-:Y:S09]  /*4c80*/  @P3 BRA `(.L_x_82) ;  /* 0xfffffff000a03947 */ /* 0x000ff2000383ffff */
[----:B------:R-:W-:-:S04]  /*4c90*/  SHF.L.U32 R2, R30, 0x1f, RZ ;  /* 0x0000001f1e027819 */ /* 0x000fc800000006ff */
[----:B------:R-:W1:Y:S02]  /*4ca0*/  SYNCS.PHASECHK.TRANS64.TRYWAIT P0, [UR7+0xa0], R2 ;  /* 0x0000a002ff0075a7 */ /* 0x000e640008001107 */
[----:B-1----:R-:W-:Y:S05]  /*4cb0*/  @!P0 BRA `(.L_x_83) ;  /* 0x0000004000d08947 */ /* 0x002fea0003800000 */
.L_x_181:
[----:B------:R-:W3:Y:S02]  /*4cc0*/  SYNCS.PHASECHK.TRANS64.TRYWAIT P0, [UR7+0xa8], R2 ;  /* 0x0000a802ff0075a7 */ /* 0x000ee40008001107 */
[----:B---3--:R-:W-:Y:S05]  /*4cd0*/  @!P0 BRA `(.L_x_84) ;  /* 0x0000004000e08947 */ /* 0x008fea0003800000 */
.L_x_183:
[----:B------:R-:W3:Y:S02]  /*4ce0*/  SYNCS.PHASECHK.TRANS64.TRYWAIT P0, [UR7+0xb0], R2 ;  /* 0x0000b002ff0075a7 */ /* 0x000ee40008001107 */
[----:B---3--:R-:W-:Y:S05]  /*4cf0*/  @!P0 BRA `(.L_x_85) ;  /* 0x0000004000f08947 */ /* 0x008fea0003800000 */
.L_x_185:
[----:B-1----:R-:W-:-:S07]  /*4d00*/  MOV R0, UR7 ;  /* 0x0000000700007c02 */ /* 0x002fce0008000f00 */
.L_x_86:
[----:B-1----:R-:W-:-:S04]  /*4d10*/  SHF.L.U32 R2, R30, 0x1f, RZ ;  /* 0x0000001f1e027819 */ /* 0x002fc800000006ff */
[----:B------:R1:W3:Y:S03]  /*4d20*/  SYNCS.PHASECHK.TRANS64.TRYWAIT P0, [R0+URZ+0xb8], R2 ;  /* 0x0000b802000075a7 */ /* 0x0002e600080011ff */
[----:B---3--:R-:W-:Y:S05]  /*4d30*/  @!P0 NANOSLEEP.SYNCS 0x989680 ;  /* 0x009896800000895d */ /* 0x008fea0003900000 */
[----:B------:R-:W3:Y:S02]  /*4d40*/  @!P0 SYNCS.PHASECHK.TRANS64 P0, [R0+URZ+0xb8], R2 ;  /* 0x0000b802000085a7 */ /* 0x000ee400080010ff */
[----:B--23--:R-:W-:Y:S05]  /*4d50*/  @P0 EXIT ;  /* 0x000000000000094d */ /* 0x00cfea0003800000 */
[----:B------:R-:W-:Y:S05]  /*4d60*/  BRA `(.L_x_86) ;  /* 0xfffffffc00e87947 */ /* 0x000fea000383ffff */
.L_x_71:
[----:B------:R-:W-:-:S06]  /*4d70*/  UISETP.GE.AND UP1, UPT, UR8, 0x4, UPT ;  /* 0x000000040800788c */ /* 0x000fcc000bf26270 */
[----:B------:R-:W-:-:S13]  /*4d80*/  PLOP3.LUT P0, PT, PT, PT, UP1, 0x80, 0x8 ;  /* 0x000000000008781c */ /* 0x000fda0003f0f018 */
[----:B------:R-:W-:Y:S05]  /*4d90*/  @!P0 EXIT ;  /* 0x000000000000894d */ /* 0x000fea0003800000 */
[----:B------:R-:W-:Y:S01]  /*4da0*/  BAR.SYNC.DEFER_BLOCKING 0x6, 0xa0 ;  /* 0x0182800000007b1d */ /* 0x000fe20000010000 */
[C---:B------:R-:W-:Y:S01]  /*4db0*/  IMAD.SHL.U32 R4, R77.reuse, 0x20, RZ ;  /* 0x000000204d047824 */ /* 0x040fe200078e00ff */
[C---:B------:R-:W-:Y:S01]  /*4dc0*/  R2P PR, R77.reuse, 0x6 ;  /* 0x000000064d007804 */ /* 0x040fe20000000000 */
[C---:B------:R-:W-:Y:S01]  /*4dd0*/  IMAD.SHL.U32 R68, R77.reuse, 0x4, RZ ;  /* 0x000000044d447824 */ /* 0x040fe200078e00ff */
[----:B------:R-:W-:Y:S01]  /*4de0*/  CS2R R72, SRZ ;  /* 0x0000000000487805 */ /* 0x000fe2000001ff00 */
[C---:B------:R-:W-:Y:S01]  /*4df0*/  IMAD.U32 R32, R77.reuse, 0x10000, RZ ;  /* 0x000100004d207824 */ /* 0x040fe200078e00ff */
[----:B------:R-:W-:Y:S02]  /*4e00*/  UMOV UR48, 0x400 ;  /* 0x0000040000307882 */ /* 0x000fe40000000000 */
[----:B------:R-:W1:Y:S01]  /*4e10*/  LDC R67, c[0x0][0x370] ;  /* 0x0000dc00ff437b82 */ /* 0x000e620000000800 */
[----:B------:R-:W-:Y:S01]  /*4e20*/  ULEA UR48, UR37, UR48, 0x18 ;  /* 0x0000003025307291 */ /* 0x000fe2000f8ec0ff */
[C---:B------:R-:W-:Y:S01]  /*4e30*/  LOP3.LUT R3, R4.reuse, 0xe0, RZ, 0xc0, !PT ;  /* 0x000000e004037812 */ /* 0x040fe200078ec0ff */
[----:B------:R-:W-:Y:S01]  /*4e40*/  IMAD.SHL.U32 R2, R77, 0x10, RZ ;  /* 0x000000104d027824 */ /* 0x000fe200078e00ff */
[----:B------:R-:W-:Y:S01]  /*4e50*/  LOP3.LUT R4, R4, 0x100, RZ, 0xc0, !PT ;  /* 0x0000010004047812 */ /* 0x000fe200078ec0ff */
[----:B------:R-:W-:Y:S01]  /*4e60*/  UIADD3 UR4, UPT, UPT, UR48, 0x400, URZ ;  /* 0x0000040030047890 */ /* 0x000fe2000fffe0ff */
[----:B------:R-:W-:Y:S01]  /*4e70*/  LOP3.LUT R68, R3, 0x1c, R68, 0xf8, !PT ;  /* 0x0000001c03447812 */ /* 0x000fe200078ef844 */
[----:B------:R-:W-:Y:S01]  /*4e80*/  IMAD.MOV.U32 R76, RZ, RZ, 0x10 ;  /* 0x00000010ff4c7424 */ /* 0x000fe200078e00ff */
[----:B------:R-:W2:Y:S01]  /*4e90*/  LDC R28, c[0x0][0xb0c] ;  /* 0x0002c300ff1c7b82 */ /* 0x000ea20000000800 */
[----:B------:R-:W-:Y:S01]  /*4ea0*/  SHF.R.U32.HI R3, RZ, 0x2, R77 ;  /* 0x00000002ff037819 */ /* 0x000fe2000001164d */
[----:B------:R-:W-:Y:S01]  /*4eb0*/  IMAD.MOV.U32 R75, RZ, RZ, 0x20 ;  /* 0x00000020ff4b7424 */ /* 0x000fe200078e00ff */
[----:B------:R-:W-:Y:S01]  /*4ec0*/  LOP3.LUT R32, R32, 0x600000, RZ, 0xc0, !PT ;  /* 0x0060000020207812 */ /* 0x000fe200078ec0ff */
[----:B------:R-:W-:Y:S01]  /*4ed0*/  IMAD.MOV.U32 R74, RZ, RZ, 0x1 ;  /* 0x00000001ff4a7424 */ /* 0x000fe200078e00ff */
[----:B------:R-:W-:Y:S01]  /*4ee0*/  LOP3.LUT R2, R4, 0x600, R2, 0xf8, !PT ;  /* 0x0000060004027812 */ /* 0x000fe200078ef802 */
[----:B------:R-:W-:Y:S01]  /*4ef0*/  IMAD.MOV.U32 R31, RZ, RZ, RZ ;  /* 0x000000ffff1f7224 */ /* 0x000fe200078e00ff */
[----:B------:R-:W-:Y:S01]  /*4f00*/  LOP3.LUT R68, R68, 0x4, R3, 0x78, !PT ;  /* 0x0000000444447812 */ /* 0x000fe200078e7803 */
[----:B------:R-:W4:Y:S01]  /*4f10*/  LDC R65, c[0x0][0xb20] ;  /* 0x0002c800ff417b82 */ /* 0x000f220000000800 */
[----:B------:R-:W3:Y:S01]  /*4f20*/  LDS R0, [UR48+0x180] ;  /* 0x00018030ff007984 */ /* 0x000ee20008000800 */
[----:B------:R-:W-:Y:S01]  /*4f30*/  LOP3.LUT R77, R77, 0x60, RZ, 0xc0, !PT ;  /* 0x000000604d4d7812 */ /* 0x000fe200078ec0ff */
[----:B------:R-:W-:Y:S01]  /*4f40*/  IMAD.MOV.U32 R80, RZ, RZ, RZ ;  /* 0x000000ffff507224 */ /* 0x000fe200078e00ff */
[----:B------:R-:W-:Y:S01]  /*4f50*/  LOP3.LUT R68, R2, R68, RZ, 0xfc, !PT ;  /* 0x0000004402447212 */ /* 0x000fe200078efcff */
[----:B------:R-:W-:Y:S01]  /*4f60*/  IMAD.U32 R70, RZ, RZ, UR4 ;  /* 0x00000004ff467e24 */ /* 0x000fe2000f8e00ff */
[----:B------:R-:W-:Y:S01]  /*4f70*/  SEL R76, R76, 0xfffffff0, !P2 ;  /* 0xfffffff04c4c7807 */ /* 0x000fe20005000000 */
[----:B------:R-:W1:Y:S01]  /*4f80*/  LDCU.64 UR52, c[0x0][0x348] ;  /* 0x00006900ff3477ac */ /* 0x000e620008000a00 */
[----:B------:R-:W1:Y:S01]  /*4f90*/  LDC R27, c[0x0][0xb30] ;  /* 0x0002cc00ff1b7b82 */ /* 0x000e620000000800 */
[----:B------:R-:W-:Y:S01]  /*4fa0*/  SEL R75, R75, 0xffffffe0, !P1 ;  /* 0xffffffe04b4b7807 */ /* 0x000fe20004800000 */
[----:B------:R-:W1:Y:S01]  /*4fb0*/  LDCU.64 UR38, c[0x0][0x888] ;  /* 0x00011100ff2677ac */ /* 0x000e620008000a00 */
[----:B------:R-:W1:Y:S05]  /*4fc0*/  LDCU.64 UR44, c[0x0][0x890] ;  /* 0x00011200ff2c77ac */ /* 0x000e6a0008000a00 */
[----:B------:R-:W1:Y:S01]  /*4fd0*/  LDC.64 R60, c[0x0][0xb10] ;  /* 0x0002c400ff3c7b82 */ /* 0x000e620000000a00 */
[----:B------:R-:W-:Y:S01]  /*4fe0*/  UMOV UR49, URZ ;  /* 0x000000ff00317c82 */ /* 0x000fe20008000000 */
[----:B------:R-:W-:-:S06]  /*4ff0*/  UMOV UR51, URZ ;  /* 0x000000ff00337c82 */ /* 0x000fcc0008000000 */
[----:B------:R-:W1:Y:S08]  /*5000*/  LDC.64 R24, c[0x0][0xb18] ;  /* 0x0002c600ff187b82 */ /* 0x000e700000000a00 */
[----:B------:R-:W1:Y:S08]  /*5010*/  LDC.64 R22, c[0x0][0xb28] ;  /* 0x0002ca00ff167b82 */ /* 0x000e700000000a00 */
[----:B------:R-:W1:Y:S01]  /*5020*/  LDC.64 R58, c[0x0][0x8b0] ;  /* 0x00022c00ff3a7b82 */ /* 0x000e620000000a00 */
[----:B---3--:R-:W-:-:S07]  /*5030*/  IMAD.IADD R32, R0, 0x1, R32 ;  /* 0x0000000100207824 */ /* 0x008fce00078e0220 */
[----:B------:R-:W3:Y:S08]  /*5040*/  LDC.64 R56, c[0x0][0x8a8] ;  /* 0x00022a00ff387b82 */ /* 0x000ef00000000a00 */
[----:B--2-4-:R-:W1:Y:S02]  /*5050*/  LDC R66, c[0x0][0x374] ;  /* 0x0000dd00ff427b82 */ /* 0x014e640000000800 */
.L_x_130:
[----:B------:R-:W-:Y:S02]  /*5060*/  LEA R0, R80, UR48, 0x3 ;  /* 0x0000003050007c11 */ /* 0x000fe4000f8e18ff */
[----:B------:R-:W-:Y:S02]  /*5070*/  SHF.L.U32 R2, R72, 0x1f, RZ ;  /* 0x0000001f48027819 */ /* 0x000fe400000006ff */
[----:B------:R-:W-:Y:S02]  /*5080*/  LEA R16, R80, UR48, 0x4 ;  /* 0x0000003050107c11 */ /* 0x000fe4000f8e20ff */
[----:B------:R-:W2:Y:S02]  /*5090*/  SYNCS.PHASECHK.TRANS64.TRYWAIT P0, [R0+URZ+0xd0], R2 ;  /* 0x0000d002000075a7 */ /* 0x000ea400080011ff */
[----:B--2---:R-:W-:Y:S05]  /*50a0*/  @!P0 BRA `(.L_x_87) ;  /* 0x00000040001c8947 */ /* 0x004fea0003800000 */
.L_x_186:
[----:B------:R-:W4:Y:S01]  /*50b0*/  LDC.64 R10, c[0x0][0xb10] ;  /* 0x0002c400ff0a7b82 */ /* 0x000f220000000a00 */
[----:B------:R-:W3:Y:S01]  /*50c0*/  LDS.128 R16, [R16+0x160] ;  /* 0x0001600010107984 */ /* 0x000ee20000000c00 */
[----:B-1----:R-:W-:Y:S01]  /*50d0*/  ISETP.NE.AND P1, PT, R27, 0x1, PT ;  /* 0x000000011b00780c */ /* 0x002fe20003f25270 */
[----:B--2---:R-:W-:Y:S01]  /*50e0*/  VIADD R0, R0, 0xe0 ;  /* 0x000000e000007836 */ /* 0x004fe20000000000 */
[----:B------:R-:W-:Y:S04]  /*50f0*/  ISETP.GE.AND P0, PT, R26, 0x1, PT ;  /* 0x000000011a00780c */ /* 0x000fe80003f06270 */
[----:B------:R-:W1:Y:S01]  /*5100*/  LDC.64 R8, c[0x0][0xb18] ;  /* 0x0002c600ff087b82 */ /* 0x000e620000000a00 */
[----:B------:R-:W-:Y:S01]  /*5110*/  PRMT R0, RZ, 0x654, R0 ;  /* 0x00000654ff007816 */ /* 0x000fe20000000000 */
[----:B------:R-:W-:Y:S01]  /*5120*/  @!PT LDS RZ, [RZ] ;  /* 0x00000000fffff984 */ /* 0x000fe20000000800 */
[----:B------:R-:W-:Y:S01]  /*5130*/  @!PT LDS RZ, [RZ] ;  /* 0x00000000fffff984 */ /* 0x000fe20000000800 */
[----:B------:R-:W-:Y:S01]  /*5140*/  @!PT LDS RZ, [RZ] ;  /* 0x00000000fffff984 */ /* 0x000fe20000000800 */
[----:B------:R-:W-:Y:S01]  /*5150*/  @!PT LDS RZ, [RZ] ;  /* 0x00000000fffff984 */ /* 0x000fe20000000800 */
[----:B------:R2:W-:Y:S06]  /*5160*/  MEMBAR.ALL.CTA ;  /* 0x0000000000007992 */ /* 0x0005ec0000008000 */
[----:B--2---:R-:W2:Y:S01]  /*5170*/  FENCE.VIEW.ASYNC.S ;  /* 0x00000000000073c6 */ /* 0x004ea20000000000 */
[----:B------:R-:W1:Y:S08]  /*5180*/  @!P1 LDC R12, c[0x0][0xb20] ;  /* 0x0002c800ff0c9b82 */ /* 0x000e700000000800 */
[----:B------:R-:W1:Y:S01]  /*5190*/  @!P1 LDC R7, c[0x0][0xb0c] ;  /* 0x0002c300ff079b82 */ /* 0x000e620000000800 */
[----:B--2---:R2:W-:Y:S01]  /*51a0*/  SYNCS.ARRIVE.TRANS64.RED.A1T0 RZ, [R0+URZ], RZ ;  /* 0x000000ff00ff79a7 */ /* 0x0045e200081004ff */
[----:B---3--:R-:W-:Y:S04]  /*51b0*/  LOP3.LUT P4, RZ, R18, 0x1, RZ, 0xc0, !PT ;  /* 0x0000000112ff7812 */ /* 0x008fe8000788c0ff */
[----:B------:R-:W-:Y:S09]  /*51c0*/  P2R R78, PR, RZ, 0x10 ;  /* 0x00000010ff4e7803 */ /* 0x000ff20000000000 */
[----:B------:R-:W-:Y:S02]  /*51d0*/  @P4 MOV R30, R16 ;  /* 0x00000010001e4202 */ /* 0x000fe40000000f00 */
[----:B------:R-:W-:Y:S01]  /*51e0*/  @P4 LOP3.LUT R29, R17, 0xffff, RZ, 0xc0, !PT ;  /* 0x0000ffff111d4812 */ /* 0x000fe200078ec0ff */
[----:B--2-4-:R-:W-:Y:S06]  /*51f0*/  @!P0 BRA `(.L_x_88) ;  /* 0x0000000000a48947 */ /* 0x014fec0003800000 */
[----:B------:R-:W-:Y:S01]  /*5200*/  IMAD.HI.U32 R0, R66, R25, RZ ;  /* 0x0000001942007227 */ /* 0x000fe200078e00ff */
[----:B------:R-:W-:Y:S02]  /*5210*/  ISETP.NE.AND P0, PT, R24, 0x1, PT ;  /* 0x000000011800780c */ /* 0x000fe40003f05270 */
[----:B------:R-:W-:Y:S01]  /*5220*/  ISETP.NE.AND P2, PT, R26, 0x1, PT ;  /* 0x000000011a00780c */ /* 0x000fe20003f45270 */
[----:B------:R-:W-:Y:S01]  /*5230*/  IMAD.HI.U32 R4, R67, R60, RZ ;  /* 0x0000003c43047227 */ /* 0x000fe200078e00ff */
[----:B------:R-:W-:Y:S02]  /*5240*/  SHF.R.U32.HI R0, RZ, R65, R0 ;  /* 0x00000041ff007219 */ /* 0x000fe40000011600 */
[----:B------:R-:W-:Y:S01]  /*5250*/  ISETP.NE.AND P3, PT, R28, 0x1, PT ;  /* 0x000000011c00780c */ /* 0x000fe20003f65270 */
[----:B------:R-:W-:Y:S01]  /*5260*/  IMAD.HI.U32 R6, R29, R25, RZ ;  /* 0x000000191d067227 */ /* 0x000fe200078e00ff */
[-C--:B------:R-:W-:Y:S02]  /*5270*/  SHF.R.U32.HI R4, RZ, R61.reuse, R4 ;  /* 0x0000003dff047219 */ /* 0x080fe40000011604 */
[----:B------:R-:W-:Y:S01]  /*5280*/  SEL R0, R66, R0, !P0 ;  /* 0x0000000042007207 */ /* 0x000fe20004000000 */
[----:B------:R-:W-:Y:S01]  /*5290*/  IMAD.HI.U32 R5, R30, R60, RZ ;  /* 0x0000003c1e057227 */ /* 0x000fe200078e00ff */
[----:B------:R-:W-:Y:S03]  /*52a0*/  SEL R4, R67, R4, !P3 ;  /* 0x0000000443047207 */ /* 0x000fe60005800000 */
[-C--:B------:R-:W-:Y:S01]  /*52b0*/  IMAD.HI.U32 R3, R0, R22.reuse, RZ ;  /* 0x0000001600037227 */ /* 0x080fe200078e00ff */
[----:B------:R-:W-:Y:S03]  /*52c0*/  SHF.R.U32.HI R5, RZ, R61, R5 ;  /* 0x0000003dff057219 */ /* 0x000fe60000011605 */
[----:B------:R-:W-:Y:S01]  /*52d0*/  IMAD.HI.U32 R2, R4, R22, RZ ;  /* 0x0000001604027227 */ /* 0x000fe200078e00ff */
[----:B------:R-:W-:Y:S02]  /*52e0*/  @P2 SHF.R.U32.HI R0, RZ, R23, R3 ;  /* 0x00000017ff002219 */ /* 0x000fe40000011603 */
[----:B------:R-:W-:Y:S02]  /*52f0*/  SHF.R.U32.HI R3, RZ, R65, R6 ;  /* 0x00000041ff037219 */ /* 0x000fe40000011606 */
[----:B------:R-:W-:Y:S01]  /*5300*/  @P2 SHF.R.U32.HI R4, RZ, R23, R2 ;  /* 0x00000017ff042219 */ /* 0x000fe20000011602 */
[----:B------:R-:W-:Y:S01]  /*5310*/  IMAD R0, R26, R0, RZ ;  /* 0x000000001a007224 */ /* 0x000fe200078e02ff */
[----:B------:R-:W-:Y:S02]  /*5320*/  SEL R3, R29, R3, !P0 ;  /* 0x000000031d037207 */ /* 0x000fe40004000000 */
[----:B------:R-:W-:Y:S01]  /*5330*/  SEL R2, R30, R5, !P3 ;  /* 0x000000051e027207 */ /* 0x000fe20005800000 */
[----:B------:R-:W-:Y:S01]  /*5340*/  IMAD R5, R26, R4, RZ ;  /* 0x000000041a057224 */ /* 0x000fe200078e02ff */
[C---:B------:R-:W-:Y:S01]  /*5350*/  ISETP.GE.AND P0, PT, R3.reuse, R0, PT ;  /* 0x000000000300720c */ /* 0x040fe20003f06270 */
[C---:B------:R-:W-:Y:S03]  /*5360*/  IMAD.HI.U32 R0, R3.reuse, R22, RZ ;  /* 0x0000001603007227 */ /* 0x040fe600078e00ff */
[C---:B------:R-:W-:Y:S02]  /*5370*/  ISETP.GE.OR P0, PT, R2.reuse, R5, P0 ;  /* 0x000000050200720c */ /* 0x040fe40000706670 */
[----:B------:R-:W-:Y:S04]  /*5380*/  SHF.R.U32.HI R0, RZ, R23, R0 ;  /* 0x00000017ff007219 */ /* 0x000fe80000011600 */
[C---:B------:R-:W-:Y:S05]  /*5390*/  SEL R6, R3.reuse, R0, !P2 ;  /* 0x0000000003067207 */ /* 0x040fea0005000000 */
        /* <DEDUP_REMOVED lines=14> */
[----:B------:R-:W-:Y:S07]  /*5480*/  IMAD R29, R3, R24, R29 ;  /* 0x00000018031d7224 */ /* 0x000fee00078e021d */
.L_x_88:
[----:B-1----:R-:W-:Y:S01]  /*5490*/  @!P1 ISETP.NE.AND P0, PT, R8, 0x1, PT ;  /* 0x000000010800980c */ /* 0x002fe20003f05270 */
[----:B------:R-:W-:Y:S01]  /*54a0*/  @!P1 IMAD.HI.U32 R2, R29, R9, RZ ;  /* 0x000000091d029227 */ /* 0x000fe200078e00ff */
[----:B------:R-:W-:Y:S01]  /*54b0*/  R2UR UR42, R15 ;  /* 0x000000000f2a72ca */ /* 0x000fe200000e0000 */
[----:B------:R-:W-:Y:S01]  /*54c0*/  BSSY.RECONVERGENT B6, `(.L_x_89) ;  /* 0x0000031000067945 */ /* 0x000fe20003800200 */
[----:B------:R-:W-:Y:S01]  /*54d0*/  R2UR UR41, R14 ;  /* 0x000000000e2972ca */ /* 0x000fe200000e0000 */
[----:B------:R-:W-:Y:S01]  /*54e0*/  @!P1 IMAD.HI.U32 R0, R30, R10, RZ ;  /* 0x0000000a1e009227 */ /* 0x000fe200078e00ff */
[----:B------:R-:W-:Y:S02]  /*54f0*/  @!P1 SHF.R.U32.HI R2, RZ, R12, R2 ;  /* 0x0000000cff029219 */ /* 0x000fe40000011602 */
[----:B------:R-:W-:Y:S01]  /*5500*/  @!P1 ISETP.NE.AND P2, PT, R7, 0x1, PT ;  /* 0x000000010700980c */ /* 0x000fe20003f45270 */
[----:B------:R-:W-:Y:S01]  /*5510*/  VIADD R80, R80, 0x1 ;  /* 0x0000000150507836 */ /* 0x000fe20000000000 */
[----:B------:R-:W-:Y:S02]  /*5520*/  @!P1 SEL R2, R29, R2, !P0 ;  /* 0x000000021d029207 */ /* 0x000fe40004000000 */
[----:B------:R-:W-:Y:S02]  /*5530*/  @!P1 SHF.R.U32.HI R0, RZ, R11, R0 ;  /* 0x0000000bff009219 */ /* 0x000fe40000011600 */
[----:B------:R-:W-:Y:S01]  /*5540*/  LOP3.LUT P0, RZ, R70, 0x3f0, RZ, 0xc0, !PT ;  /* 0x000003f046ff7812 */ /* 0x000fe2000780c0ff */
[----:B------:R-:W-:Y:S01]  /*5550*/  USHF.L.U32 UR42, UR42, 0x6, URZ ;  /* 0x000000062a2a7899 */ /* 0x000fe200080006ff */
[----:B------:R-:W-:Y:S01]  /*5560*/  @!P1 SEL R3, R30, R0, !P2 ;  /* 0x000000001e039207 */ /* 0x000fe20005000000 */
[----:B------:R-:W-:Y:S01]  /*5570*/  USHF.L.U32 UR41, UR41, 0x7, URZ ;  /* 0x0000000729297899 */ /* 0x000fe200080006ff */
[----:B------:R-:W-:Y:S03]  /*5580*/  @P4 SHF.R.U32.HI R71, RZ, 0x10, R17 ;  /* 0x00000010ff474819 */ /* 0x000fe60000011611 */
[----:B------:R-:W-:Y:S02]  /*5590*/  @!P1 IMAD.IADD R0, R2, 0x1, -R3 ;  /* 0x0000000102009824 */ /* 0x000fe400078e0a03 */
[----:B------:R-:W-:Y:S02]  /*55a0*/  @!P1 IMAD.IADD R2, R3, 0x1, -R2 ;  /* 0x0000000103029824 */ /* 0x000fe400078e0a02 */
[----:B------:R-:W-:Y:S02]  /*55b0*/  @!P1 IMAD R30, R0, R7, R30 ;  /* 0x00000007001e9224 */ /* 0x000fe400078e021e */
[----:B------:R-:W-:Y:S01]  /*55c0*/  @!P1 IMAD R29, R2, R8, R29 ;  /* 0x00000008021d9224 */ /* 0x000fe200078e021d */
[----:B------:R-:W-:Y:S06]  /*55d0*/  @!P0 BRA `(.L_x_90) ;  /* 0x00000000007c8947 */ /* 0x000fec0003800000 */
[----:B------:R-:W1:Y:S01]  /*55e0*/  LDCU.64 UR8, c[0x4][0x80] ;  /* 0x01001000ff0877ac */ /* 0x000e620008000a00 */
[----:B------:R-:W-:Y:S01]  /*55f0*/  MOV R2, 0x0 ;  /* 0x0000000000027802 */ /* 0x000fe20000000f00 */
[----:B------:R-:W-:Y:S02]  /*5600*/  HFMA2 R12, -RZ, RZ, 0, 5.9604644775390625e-08 ;  /* 0x00000001ff0c7431 */ /* 0x000fe400000001ff */
[----:B------:R-:W-:Y:S01]  /*5610*/  IMAD.MOV.U32 R8, RZ, RZ, 0x70 ;  /* 0x00000070ff087424 */ /* 0x000fe200078e00ff */
[----:B------:R2:W3:Y:S01]  /*5620*/  LDC.64 R14, c[0x4][R2] ;  /* 0x01000000020e7b82 */ /* 0x0004e20000000a00 */
[----:B------:R-:W4:Y:S01]  /*5630*/  LDCU.64 UR6, c[0x4][0x88] ;  /* 0x01001100ff0677ac */ /* 0x000f220008000a00 */
[----:B------:R-:W-:Y:S01]  /*5640*/  IMAD.MOV.U32 R13, RZ, RZ, RZ ;  /* 0x000000ffff0d7224 */ /* 0x000fe200078e00ff */
[----:B------:R-:W2:Y:S01]  /*5650*/  LDCU.64 UR4, c[0x4][0x8] ;  /* 0x01000100ff0477ac */ /* 0x000ea20008000a00 */
[----:B-1----:R-:W-:Y:S01]  /*5660*/  MOV R5, UR9 ;  /* 0x0000000900057c02 */ /* 0x002fe20008000f00 */
[----:B------:R-:W-:Y:S01]  /*5670*/  IMAD.U32 R4, RZ, RZ, UR8 ;  /* 0x00000008ff047e24 */ /* 0x000fe2000f8e00ff */
[----:B----4-:R-:W-:Y:S01]  /*5680*/  MOV R7, UR7 ;  /* 0x0000000700077c02 */ /* 0x010fe20008000f00 */
[----:B------:R-:W-:Y:S01]  /*5690*/  IMAD.U32 R6, RZ, RZ, UR6 ;  /* 0x00000006ff067e24 */ /* 0x000fe2000f8e00ff */
[----:B--2---:R-:W-:Y:S01]  /*56a0*/  MOV R11, UR5 ;  /* 0x00000005000b7c02 */ /* 0x004fe20008000f00 */
[----:B------:R-:W-:Y:S02]  /*56b0*/  IMAD.U32 R10, RZ, RZ, UR4 ;  /* 0x00000004ff0a7e24 */ /* 0x000fe4000f8e00ff */
[----:B------:R-:W-:Y:S07]  /*56c0*/  LEPC R20, `(.L_x_91) ;  /* 0x000000001014794e */ /* 0x000fee0000000000 */
[----:B---3-5:R-:W-:Y:S05]  /*56d0*/  CALL.ABS.NOINC R14 ;  /* 0x000000000e007343 */ /* 0x028fea0003c00000 */
.L_x_91:
[----:B------:R-:W1:Y:S01]  /*56e0*/  LDCU.64 UR8, c[0x4][0x80] ;  /* 0x01001000ff0877ac */ /* 0x000e620008000a00 */
[----:B------:R-:W2:Y:S01]  /*56f0*/  LDC.64 R2, c[0x4][R2] ;  /* 0x0100000002027b82 */ /* 0x000ea20000000a00 */
[----:B------:R-:W-:Y:S02]  /*5700*/  HFMA2 R12, -RZ, RZ, 0, 5.9604644775390625e-08 ;  /* 0x00000001ff0c7431 */ /* 0x000fe400000001ff */
[----:B------:R-:W-:Y:S02]  /*5710*/  IMAD.MOV.U32 R8, RZ, RZ, 0x70 ;  /* 0x00000070ff087424 */ /* 0x000fe400078e00ff */
[----:B------:R-:W-:Y:S01]  /*5720*/  IMAD.MOV.U32 R13, RZ, RZ, RZ ;  /* 0x000000ffff0d7224 */ /* 0x000fe200078e00ff */
[----:B------:R-:W3:Y:S01]  /*5730*/  LDCU.64 UR6, c[0x4][0x88] ;  /* 0x01001100ff0677ac */ /* 0x000ee20008000a00 */
[----:B------:R-:W4:Y:S01]  /*5740*/  LDCU.64 UR4, c[0x4][0x8] ;  /* 0x01000100ff0477ac */ /* 0x000f220008000a00 */
[----:B-1----:R-:W-:Y:S02]  /*5750*/  MOV R4, UR8 ;  /* 0x0000000800047c02 */ /* 0x002fe40008000f00 */
[----:B------:R-:W-:Y:S02]  /*5760*/  MOV R5, UR9 ;  /* 0x0000000900057c02 */ /* 0x000fe40008000f00 */
[----:B---3--:R-:W-:Y:S01]  /*5770*/  MOV R7, UR7 ;  /* 0x0000000700077c02 */ /* 0x008fe20008000f00 */
[----:B------:R-:W-:Y:S01]  /*5780*/  IMAD.U32 R6, RZ, RZ, UR6 ;  /* 0x00000006ff067e24 */ /* 0x000fe2000f8e00ff */
[----:B----4-:R-:W-:Y:S01]  /*5790*/  MOV R11, UR5 ;  /* 0x00000005000b7c02 */ /* 0x010fe20008000f00 */
[----:B------:R-:W-:Y:S02]  /*57a0*/  IMAD.U32 R10, RZ, RZ, UR4 ;  /* 0x00000004ff0a7e24 */ /* 0x000fe4000f8e00ff */
[----:B------:R-:W-:Y:S07]  /*57b0*/  LEPC R20, `(.L_x_90) ;  /* 0x000000001014794e */ /* 0x000fee0000000000 */
[----:B--2---:R-:W-:Y:S05]  /*57c0*/  CALL.ABS.NOINC R2 ;  /* 0x0000000002007343 */ /* 0x004fea0003c00000 */
.L_x_90:
[----:B------:R-:W-:Y:S05]  /*57d0*/  BSYNC.RECONVERGENT B6 ;  /* 0x0000000000067941 */ /* 0x000fea0003800200 */
.L_x_89:
[----:B------:R-:W-:Y:S01]  /*57e0*/  ISETP.NE.U32.AND P4, PT, R58, RZ, PT ;  /* 0x000000ff3a00720c */ /* 0x000fe20003f85070 */
[----:B------:R-:W-:Y:S01]  /*57f0*/  UISETP.NE.AND UP2, UPT, UR50, URZ, UPT ;  /* 0x000000ff3200728c */ /* 0x000fe2000bf45270 */
[----:B------:R-:W-:Y:S01]  /*5800*/  ISETP.NE.U32.AND P2, PT, RZ, UR38, PT ;  /* 0x00000026ff007c0c */ /* 0x000fe2000bf45070 */
[----:B------:R-:W-:Y:S01]  /*5810*/  UISETP.NE.U32.AND UP1, UPT, UR44, URZ, UPT ;  /* 0x000000ff2c00728c */ /* 0x000fe2000bf25070 */
[----:B------:R-:W-:Y:S01]  /*5820*/  ISETP.NE.AND.EX P4, PT, R59, RZ, PT, P4 ;  /* 0x000000ff3b00720c */ /* 0x000fe20003f85340 */
[----:B------:R-:W-:Y:S01]  /*5830*/  UPLOP3.LUT UP0, UPT, UPT, UPT, UPT, 0x40, 0x4 ;  /* 0x000000000004789c */ /* 0x000fe20003f0e870 */
[----:B------:R-:W-:Y:S01]  /*5840*/  ISETP.NE.AND.EX P2, PT, RZ, UR39, PT, P2 ;  /* 0x00000027ff007c0c */ /* 0x000fe2000bf45320 */
[----:B------:R-:W-:Y:S01]  /*5850*/  UISETP.NE.AND.EX UP1, UPT, UR45, URZ, UPT, UP1 ;  /* 0x000000ff2d00728c */ /* 0x000fe2000bf25310 */
[----:B------:R-:W-:Y:S04]  /*5860*/  PLOP3.LUT P1, PT, PT, PT, UP2, 0x80, 0x8 ;  /* 0x000000000008781c */ /* 0x000fe80003f2f028 */
[----:B------:R-:W-:Y:S06]  /*5870*/  @UP2 UPLOP3.LUT UP0, UPT, UPT, UPT, UP1, 0x80, 0x8 ;  /* 0x000000000008289c */ /* 0x000fec0003f0f010 */
[----:B------:R-:W-:Y:S01]  /*5880*/  PLOP3.LUT P0, PT, PT, PT, UP0, 0x80, 0x8 ;  /* 0x000000000008781c */ /* 0x000fe20003f0f008 */
[----:B------:R-:W-:Y:S01]  /*5890*/  @!UPT UIADD3 URZ, UPT, UPT, URZ, URZ, URZ ;  /* 0x000000fffffff290 */ /* 0x000fe2000fffe0ff */
[----:B------:R-:W-:Y:S11]  /*58a0*/  BRA.U !UP1, `(.L_x_92) ;  /* 0x0000000109387547 */ /* 0x000ff6000b800000 */
[----:B------:R-:W-:Y:S01]  /*58b0*/  UISETP.NE.U32.AND UP0, UPT, UR38, URZ, UPT ;  /* 0x000000ff2600728c */ /* 0x000fe2000bf05070 */
[----:B------:R-:W-:Y:S02]  /*58c0*/  HFMA2 R0, -RZ, RZ, 0, 5.9604644775390625e-08 ;  /* 0x00000001ff007431 */ /* 0x000fe400000001ff */
[----:B------:R-:W-:Y:S01]  /*58d0*/  IMAD.MOV.U32 R64, RZ, RZ, 0x1 ;  /* 0x00000001ff407424 */ /* 0x000fe200078e00ff */
[----:B------:R-:W-:Y:S06]  /*58e0*/  UISETP.NE.AND.EX UP0, UPT, UR39, URZ, UPT, UP0 ;  /* 0x000000ff2700728c */ /* 0x000fec000bf05300 */
[----:B------:R-:W-:Y:S05]  /*58f0*/  PLOP3.LUT P3, PT, PT, PT, UP0, 0x80, 0x8 ;  /* 0x000000000008781c */ /* 0x000fea0003f6f008 */
[----:B------:R-:W1:Y:S01]  /*5900*/  @UP0 LDCU.64 UR6, c[0x0][0x888] ;  /* 0x00011100ff0607ac */ /* 0x000e620008000a00 */
[----:B------:R-:W-:Y:S07]  /*5910*/  @UP0 UIMAD UR4, UR36, UR44, URZ ;  /* 0x0000002c240402a4 */ /* 0x000fee000f8e02ff */
[----:B------:R-:W-:Y:S01]  /*5920*/  @!P3 PRMT R64, R0, 0x7610, R64 ;  /* 0x000076100040b816 */ /* 0x000fe20000000040 */
[----:B-1----:R-:W-:Y:S03]  /*5930*/  @UP0 UIMAD.WIDE UR6, UR4, 0x4, UR6 ;  /* 0x00000004040608a5 */ /* 0x002fe6000f8e0206 */
[----:B------:R-:W1:Y:S03]  /*5940*/  @!UP0 LDCU UR4, c[0x0][0x880] ;  /* 0x00011000ff0487ac */ /* 0x000e660008000800 */
[----:B------:R-:W-:Y:S01]  /*5950*/  IMAD.U32 R2, RZ, RZ, UR6 ;  /* 0x00000006ff027e24 */ /* 0x000fe2000f8e00ff */
[----:B------:R-:W-:Y:S05]  /*5960*/  MOV R3, UR7 ;  /* 0x0000000700037c02 */ /* 0x000fea0008000f00 */
[----:B-----5:R2:W5:Y:S02]  /*5970*/  @P3 LDG.E R35, desc[UR46][R2.64] ;  /* 0x0000002e02233981 */ /* 0x020564000c1e1900 */
[----:B-12---:R-:W-:Y:S02]  /*5980*/  @!P3 IMAD.U32 R35, RZ, RZ, UR4 ;  /* 0x00000004ff23be24 */ /* 0x006fe4000f8e00ff */
.L_x_92:
[----:B------:R-:W-:Y:S05]  /*5990*/  @!P4 BRA `(.L_x_93) ;  /* 0x000000000020c947 */ /* 0x000fea0003800000 */
[----:B------:R-:W-:Y:S04]  /*59a0*/  ISETP.NE.U32.AND P3, PT, R56, RZ, PT ;  /* 0x000000ff3800720c */ /* 0x000fe80003f65070 */
[----:B------:R-:W-:Y:S11]  /*59b0*/  ISETP.NE.AND.EX P3, PT, R57, RZ, PT, P3 ;  /* 0x000000ff3900720c */ /* 0x000ff60003f65330 */
[----:B------:R-:W-:Y:S02]  /*59c0*/  @!UPT UIADD3 URZ, UPT, UPT, URZ, URZ, URZ ;  /* 0x000000fffffff290 */ /* 0x000fe4000fffe0ff */
[----:B------:R-:W1:Y:S01]  /*59d0*/  @P3 LDC.64 R2, c[0x0][0x8a8] ;  /* 0x00022a00ff023b82 */ /* 0x000e620000000a00 */
[----:B------:R-:W-:Y:S04]  /*59e0*/  @P3 IMAD R0, R58, UR36, RZ ;  /* 0x000000243a003c24 */ /* 0x000fe8000f8e02ff */
[----:B-1----:R-:W-:Y:S05]  /*59f0*/  @P3 IMAD.WIDE R2, R0, 0x4, R2 ;  /* 0x0000000400023825 */ /* 0x002fea00078e0202 */
[----:B-----5:R1:W5:Y:S02]  /*5a00*/  @P3 LDG.E R33, desc[UR46][R2.64] ;  /* 0x0000002e02213981 */ /* 0x020364000c1e1900 */
[----:B-1----:R-:W2:Y:S02]  /*5a10*/  @!P3 LDC R33, c[0x0][0x8a0] ;  /* 0x00022800ff21bb82 */ /* 0x002ea40000000800 */
.L_x_93:
[----:B-----5:R-:W-:Y:S01]  /*5a20*/  FSETP.NEU.AND P3, PT, R35, RZ, PT ;  /* 0x000000ff2300720b */ /* 0x020fe20003f6d000 */
[----:B------:R-:W-:Y:S01]  /*5a30*/  IMAD.SHL.U32 R88, R68, 0x4, RZ ;  /* 0x0000000444587824 */ /* 0x000fe200078e00ff */
[----:B------:R-:W-:Y:S01]  /*5a40*/  SEL R4, RZ, 0xffffffff, P2 ;  /* 0xffffffffff047807 */ /* 0x000fe20001000000 */
[----:B------:R-:W-:Y:S01]  /*5a50*/  BSSY B1, `(.L_x_94) ;  /* 0x0000043000017945 */ /* 0x000fe20003800000 */
[----:B------:R-:W-:Y:S01]  /*5a60*/  @P1 LOP3.LUT P2, RZ, R64, 0xff, RZ, 0xc0, !PT ;  /* 0x000000ff40ff1812 */ /* 0x000fe2000784c0ff */
[----:B------:R-:W-:Y:S01]  /*5a70*/  VIADD R83, R88, UR48 ;  /* 0x0000003058537c36 */ /* 0x000fe20008000000 */
[----:B------:R-:W-:Y:S01]  /*5a80*/  @P1 SEL R0, RZ, 0xffffffff, P3 ;  /* 0xffffffffff001807 */ /* 0x000fe20001800000 */
[----:B------:R-:W-:Y:S01]  /*5a90*/  IMAD.MOV.U32 R89, RZ, RZ, 0x1 ;  /* 0x00000001ff597424 */ /* 0x000fe200078e00ff */
[----:B------:R-:W-:Y:S01]  /*5aa0*/  LOP3.LUT R74, R74, 0x1, RZ, 0x3c, !PT ;  /* 0x000000014a4a7812 */ /* 0x000fe200078e3cff */
[----:B------:R-:W-:Y:S01]  /*5ab0*/  IMAD.MOV.U32 R87, RZ, RZ, RZ ;  /* 0x000000ffff577224 */ /* 0x000fe200078e00ff */
[----:B------:R-:W-:Y:S02]  /*5ac0*/  @P0 SEL R0, R4, R0, !P2 ;  /* 0x0000000004000207 */ /* 0x000fe40005000000 */
[----:B------:R-:W-:Y:S02]  /*5ad0*/  CS2R R46, SRZ ;  /* 0x00000000002e7805 */ /* 0x000fe4000001ff00 */
[----:B------:R-:W-:Y:S02]  /*5ae0*/  LEA R84, R31, UR48, 0x3 ;  /* 0x000000301f547c11 */ /* 0x000fe4000f8e18ff */
[----:B------:R-:W-:Y:S02]  /*5af0*/  CS2R R44, SRZ ;  /* 0x00000000002c7805 */ /* 0x000fe4000001ff00 */
[----:B------:R-:W-:Y:S02]  /*5b00*/  @P1 LOP3.LUT R0, R0, 0x1, RZ, 0xc0, !PT ;  /* 0x0000000100001812 */ /* 0x000fe400078ec0ff */
[----:B------:R-:W-:Y:S02]  /*5b10*/  CS2R R42, SRZ ;  /* 0x00000000002a7805 */ /* 0x000fe4000001ff00 */
[----:B------:R-:W-:Y:S02]  /*5b20*/  SHF.L.U32 R2, R73, 0x1f, RZ ;  /* 0x0000001f49027819 */ /* 0x000fe400000006ff */
[----:B------:R-:W-:Y:S02]  /*5b30*/  CS2R R40, SRZ ;  /* 0x0000000000287805 */ /* 0x000fe4000001ff00 */
[----:B------:R-:W-:Y:S02]  /*5b40*/  ISETP.NE.U32.OR P6, PT, R0, 0x1, !P1 ;  /* 0x000000010000780c */ /* 0x000fe40004fc5470 */
[----:B------:R-:W-:Y:S02]  /*5b50*/  CS2R R50, SRZ ;  /* 0x0000000000327805 */ /* 0x000fe4000001ff00 */
[----:B------:R-:W-:Y:S02]  /*5b60*/  PLOP3.LUT P2, PT, PT, PT, UP1, 0x80, 0x8 ;  /* 0x000000000008781c */ /* 0x000fe40003f4f018 */
[----:B------:R-:W-:Y:S02]  /*5b70*/  CS2R R48, SRZ ;  /* 0x0000000000307805 */ /* 0x000fe4000001ff00 */
[----:B------:R-:W-:Y:S02]  /*5b80*/  LEA.HI R34, R31, R31, RZ, 0x1 ;  /* 0x0000001f1f227211 */ /* 0x000fe400078f08ff */
[----:B------:R-:W-:Y:S02]  /*5b90*/  CS2R R54, SRZ ;  /* 0x0000000000367805 */ /* 0x000fe4000001ff00 */
[----:B------:R-:W-:Y:S02]  /*5ba0*/  LOP3.LUT P4, R79, R64, 0xff, RZ, 0xc0, !PT ;  /* 0x000000ff404f7812 */ /* 0x000fe4000788c0ff */
[----:B------:R-:W-:Y:S02]  /*5bb0*/  CS2R R52, SRZ ;  /* 0x0000000000347805 */ /* 0x000fe4000001ff00 */
[----:B------:R-:W-:Y:S01]  /*5bc0*/  SEL R3, RZ, 0xffffffff, P3 ;  /* 0xffffffffff037807 */ /* 0x000fe20001800000 */
[----:B------:R-:W-:Y:S01]  /*5bd0*/  VIADD R85, R83, 0x400 ;  /* 0x0000040053557836 */ /* 0x000fe20000000000 */
[----:B------:R-:W-:Y:S01]  /*5be0*/  P2R R81, PR, RZ, 0x40 ;  /* 0x00000040ff517803 */ /* 0x000fe20000000000 */
[----:B------:R-:W-:Y:S01]  /*5bf0*/  IMAD.IADD R82, R75, 0x1, R83 ;  /* 0x000000014b527824 */ /* 0x000fe200078e0253 */
[----:B------:R-:W-:Y:S02]  /*5c00*/  @P6 SHF.L.U32 R0, R74, 0x1f, RZ ;  /* 0x0000001f4a006819 */ /* 0x000fe400000006ff */
[----:B------:R-:W-:Y:S02]  /*5c10*/  @P2 SEL R3, R4, R3, !P4 ;  /* 0x0000000304032207 */ /* 0x000fe40006000000 */
[----:B------:R1:W3:Y:S02]  /*5c20*/  @P6 SYNCS.PHASECHK.TRANS64.TRYWAIT P1, [UR48+0x80], R0 ;  /* 0x00008000ff0065a7 */ /* 0x0002e40008021130 */
[----:B------:R-:W-:Y:S04]  /*5c30*/  LOP3.LUT R3, R3, 0x1, RZ, 0xc0, !PT ;  /* 0x0000000103037812 */ /* 0x000fe800078ec0ff */
[----:B------:R-:W-:Y:S04]  /*5c40*/  ISETP.NE.U32.AND P5, PT, R3, 0x1, PT ;  /* 0x000000010300780c */ /* 0x000fe80003fa5070 */
[----:B------:R-:W-:Y:S01]  /*5c50*/  P2R R90, PR, RZ, 0x20 ;  /* 0x00000020ff5a7803 */ /* 0x000fe20000000000 */
[----:B------:R4:W2:Y:S01]  /*5c60*/  SYNCS.PHASECHK.TRANS64.TRYWAIT P0, [R84+URZ+0xf0], R2 ;  /* 0x0000f002540075a7 */ /* 0x0008a200080011ff */
[C---:B-1----:R-:W-:Y:S01]  /*5c70*/  IMAD.SHL.U32 R0, R34.reuse, 0x40, RZ ;  /* 0x0000004022007824 */ /* 0x042fe200078e00ff */
[----:B------:R-:W-:Y:S04]  /*5c80*/  LOP3.LUT R34, R34, 0xffe, RZ, 0xc0, !PT ;  /* 0x00000ffe22227812 */ /* 0x000fe800078ec0ff */
[----:B------:R-:W-:Y:S01]  /*5c90*/  LOP3.LUT R0, R0, 0xffffff80, RZ, 0xc0, !PT ;  /* 0xffffff8000007812 */ /* 0x000fe200078ec0ff */
[----:B------:R-:W-:Y:S04]  /*5ca0*/  IMAD.IADD R34, R31, 0x1, -R34 ;  /* 0x000000011f227824 */ /* 0x000fe800078e0a22 */
[----:B------:R-:W-:Y:S04]  /*5cb0*/  IMAD.IADD R0, R32, 0x1, R0 ;  /* 0x0000000120007824 */ /* 0x000fe800078e0200 */
[----:B------:R-:W-:Y:S01]  /*5cc0*/  IMAD R34, R34, 0x100000, R0 ;  /* 0x0010000022227824 */ /* 0x000fe200078e0200 */
[----:B---3--:R-:W-:Y:S01]  /*5cd0*/  @P6 SEL R89, RZ, 0x1, !P1 ;  /* 0x00000001ff596807 */ /* 0x008fe20004800000 */
[----:B----4-:R-:W-:Y:S06]  /*5ce0*/  @!P6 BRA `(.L_x_95) ;  /* 0x000000000064e947 */ /* 0x010fec0003800000 */
[----:B------:R-:W-:Y:S01]  /*5cf0*/  @P5 IMAD R5, R76, 0x4, R85 ;  /* 0x000000044c055824 */ /* 0x000fe200078e0255 */
[----:B------:R-:W-:Y:S01]  /*5d00*/  ISETP.NE.AND P1, PT, R89, RZ, PT ;  /* 0x000000ff5900720c */ /* 0x000fe20003f25270 */
[----:B------:R-:W-:Y:S01]  /*5d10*/  IMAD.MOV.U32 R46, RZ, RZ, RZ ;  /* 0x000000ffff2e7224 */ /* 0x000fe200078e00ff */
[----:B------:R-:W-:Y:S01]  /*5d20*/  BSSY B0, `(.L_x_96) ;  /* 0x000000d000007945 */ /* 0x000fe20003800000 */
[----:B------:R-:W-:Y:S01]  /*5d30*/  @P5 IMAD.IADD R4, R75, 0x1, R5 ;  /* 0x000000014b045824 */ /* 0x000fe200078e0205 */
[----:B------:R-:W-:Y:S02]  /*5d40*/  CS2R R42, SRZ ;  /* 0x00000000002a7805 */ /* 0x000fe4000001ff00 */
[----:B------:R-:W-:Y:S02]  /*5d50*/  CS2R R40, SRZ ;  /* 0x0000000000287805 */ /* 0x000fe4000001ff00 */
[----:B------:R-:W-:Y:S02]  /*5d60*/  CS2R R44, SRZ ;  /* 0x00000000002c7805 */ /* 0x000fe4000001ff00 */
[----:B------:R-:W-:Y:S02]  /*5d70*/  CS2R R54, SRZ ;  /* 0x0000000000367805 */ /* 0x000fe4000001ff00 */
[----:B------:R-:W-:Y:S02]  /*5d80*/  CS2R R52, SRZ ;  /* 0x0000000000347805 */ /* 0x000fe4000001ff00 */
[----:B------:R-:W-:Y:S02]  /*5d90*/  CS2R R50, SRZ ;  /* 0x0000000000327805 */ /* 0x000fe4000001ff00 */
[----:B------:R-:W-:Y:S01]  /*5da0*/  CS2R R48, SRZ ;  /* 0x0000000000307805 */ /* 0x000fe2000001ff00 */
[----:B------:R-:W-:Y:S06]  /*5db0*/  @P1 BRA `(.L_x_97) ;  /* 0x00000000000c1947 */ /* 0x000fec0003800000 */
[----:B------:R-:W-:Y:S04]  /*5dc0*/  SHF.L.U32 R3, R74, 0x1f, RZ ;  /* 0x0000001f4a037819 */ /* 0x000fe800000006ff */
[----:B------:R-:W1:Y:S02]  /*5dd0*/  SYNCS.PHASECHK.TRANS64.TRYWAIT P1, [UR48+0x80], R3 ;  /* 0x00008003ff0075a7 */ /* 0x000e640008021130 */
[----:B-1----:R-:W-:Y:S05]  /*5de0*/  @!P1 BRA `(.L_x_98) ;  /* 0x0000003000e09947 */ /* 0x002fea0003800000 */
.L_x_97:
[----:B------:R-:W-:Y:S05]  /*5df0*/  BSYNC B0 ;  /* 0x0000000000007941 */ /* 0x000fea0003800000 */
.L_x_96:
[----:B------:R-:W-:Y:S01]  /*5e00*/  ISETP.NE.AND P1, PT, R90, RZ, PT ;  /* 0x000000ff5a00720c */ /* 0x000fe20003f25270 */
[----:B------:R-:W-:Y:S11]  /*5e10*/  HFMA2 R87, -RZ, RZ, 0, 5.9604644775390625e-08 ;  /* 0x00000001ff577431 */ /* 0x000ff600000001ff */
[----:B------:R-:W-:Y:S01]  /*5e20*/  @!UPT UIADD3 URZ, UPT, UPT, URZ, URZ, URZ ;  /* 0x000000fffffff290 */ /* 0x000fe2000fffe0ff */
[----:B------:R-:W-:Y:S05]  /*5e30*/  @P1 WARPSYNC.ALL ;  /* 0x0000000000001948 */ /* 0x000fea0003800000 */
[----:B------:R3:W4:Y:S04]  /*5e40*/  @P1 LDSM.16.M88.4 R40, [R5] ;  /* 0x000000000528183b */ /* 0x0007280000000200 */
[----:B------:R3:W1:Y:S04]  /*5e50*/  @P1 LDSM.16.M88.4 R44, [R4] ;  /* 0x00000000042c183b */ /* 0x0006680000000200 */
[----:B------:R3:W1:Y:S04]  /*5e60*/  @P1 LDSM.16.M88.4 R52, [R88+UR48+0x400] ;  /* 0x000400305834183b */ /* 0x0006680008000200 */
[----:B------:R3:W1:Y:S02]  /*5e70*/  @P1 LDSM.16.M88.4 R48, [R82+0x400] ;  /* 0x000400005230183b */ /* 0x0006640000000200 */
.L_x_95:
[----:B------:R-:W-:Y:S05]  /*5e80*/  BSYNC B1 ;  /* 0x0000000000017941 */ /* 0x000fea0003800000 */
.L_x_94:
[----:B-1----:R-:W-:Y:S04]  /*5e90*/  SHF.R.U32.HI R0, RZ, 0x15, R34 ;  /* 0x00000015ff007819 */ /* 0x002fe80000011622 */
[----:B------:R-:W-:Y:S01]  /*5ea0*/  LOP3.LUT P1, RZ, R0, 0x3, R69, 0x48, !PT ;  /* 0x0000000300ff7812 */ /* 0x000fe20007824845 */
[----:B------:R-:W-:Y:S01]  /*5eb0*/  @!UPT UIADD3 URZ, UPT, UPT, URZ, URZ, URZ ;  /* 0x000000fffffff290 */ /* 0x000fe2000fffe0ff */
[----:B--2---:R-:W-:Y:S11]  /*5ec0*/  @P0 BRA `(.L_x_99) ;  /* 0x0000000000080947 */ /* 0x004ff60003800000 */
[----:B------:R-:W1:Y:S02]  /*5ed0*/  SYNCS.PHASECHK.TRANS64.TRYWAIT P0, [R84+URZ+0xf0], R2 ;  /* 0x0000f002540075a7 */ /* 0x000e6400080011ff */
[----:B-1----:R-:W-:Y:S05]  /*5ee0*/  @!P0 BRA `(.L_x_100) ;  /* 0x0000003000b88947 */ /* 0x002fea0003800000 */
.L_x_99:
[----:B------:R-:W-:Y:S05]  /*5ef0*/  @!P1 BRA `(.L_x_101) ;  /* 0x0000000000409947 */ /* 0x000fea0003800000 */
[----:B------:R-:W3:Y:S01]  /*5f00*/  LDCU.64 UR8, c[0x4][0x70] ;  /* 0x01000e00ff0877ac */ /* 0x000ee20008000a00 */
[----:B------:R-:W-:Y:S01]  /*5f10*/  MOV R3, 0x0 ;  /* 0x0000000000037802 */ /* 0x000fe20000000f00 */
[----:B------:R-:W-:Y:S02]  /*5f20*/  HFMA2 R12, -RZ, RZ, 0, 5.9604644775390625e-08 ;  /* 0x00000001ff0c7431 */ /* 0x000fe400000001ff */
[----:B------:R-:W-:Y:S02]  /*5f30*/  IMAD.MOV.U32 R8, RZ, RZ, 0x192 ;  /* 0x00000192ff087424 */ /* 0x000fe400078e00ff */
[----:B------:R-:W-:Y:S01]  /*5f40*/  IMAD.MOV.U32 R13, RZ, RZ, RZ ;  /* 0x000000ffff0d7224 */ /* 0x000fe200078e00ff */
[----:B------:R-:W2:Y:S01]  /*5f50*/  LDCU.64 UR6, c[0x4][0x78] ;  /* 0x01000f00ff0677ac */ /* 0x000ea20008000a00 */
[----:B-1----:R-:W1:Y:S01]  /*5f60*/  LDC.64 R2, c[0x4][R3] ;  /* 0x0100000003027b82 */ /* 0x002e620000000a00 */
[----:B------:R-:W5:Y:S01]  /*5f70*/  LDCU.64 UR4, c[0x4][0x10] ;  /* 0x01000200ff0477ac */ /* 0x000f620008000a00 */
[----:B---3--:R-:W-:Y:S01]  /*5f80*/  MOV R5, UR9 ;  /* 0x0000000900057c02 */ /* 0x008fe20008000f00 */
[----:B------:R-:W-:Y:S01]  /*5f90*/  IMAD.U32 R4, RZ, RZ, UR8 ;  /* 0x00000008ff047e24 */ /* 0x000fe2000f8e00ff */
[----:B--2---:R-:W-:Y:S01]  /*5fa0*/  MOV R7, UR7 ;  /* 0x0000000700077c02 */ /* 0x004fe20008000f00 */
[----:B------:R-:W-:Y:S01]  /*5fb0*/  IMAD.U32 R6, RZ, RZ, UR6 ;  /* 0x00000006ff067e24 */ /* 0x000fe2000f8e00ff */
[----:B-----5:R-:W-:Y:S01]  /*5fc0*/  MOV R11, UR5 ;  /* 0x00000005000b7c02 */ /* 0x020fe20008000f00 */
[----:B------:R-:W-:Y:S02]  /*5fd0*/  IMAD.U32 R10, RZ, RZ, UR4 ;  /* 0x00000004ff0a7e24 */ /* 0x000fe4000f8e00ff */
[----:B------:R-:W-:Y:S07]  /*5fe0*/  LEPC R20, `(.L_x_101) ;  /* 0x000000001014794e */ /* 0x000fee0000000000 */
[----:B-1--4-:R-:W-:Y:S05]  /*5ff0*/  CALL.ABS.NOINC R2 ;  /* 0x0000000002007343 */ /* 0x012fea0003c00000 */
.L_x_101:
[----:B------:R-:W-:Y:S01]  /*6000*/  LOP3.LUT R20, R52, 0xffffe000, RZ, 0xc0, !PT ;  /* 0xffffe00034147812 */ /* 0x000fe200078ec0ff */
[----:B------:R-:W-:Y:S05]  /*6010*/  WARPSYNC.ALL ;  /* 0x0000000000007948 */ /* 0x000fea0003800000 */
[----:B------:R-:W-:Y:S01]  /*6020*/  R2UR UR4, R34 ;  /* 0x00000000220472ca */ /* 0x000fe200000e0000 */
[----:B------:R-:W-:Y:S01]  /*6030*/  IMAD.SHL.U32 R91, R76, 0x4, RZ ;  /* 0x000000044c5b7824 */ /* 0x000fe200078e00ff */
[----:B------:R-:W-:Y:S01]  /*6040*/  LOP3.LUT R21, R53, 0xffffe000, RZ, 0xc0, !PT ;  /* 0xffffe00035157812 */ /* 0x000fe200078ec0ff */
[----:B------:R-:W-:Y:S01]  /*6050*/  BSSY.RECONVERGENT B0, `(.L_x_102) ;  /* 0x0000059000007945 */ /* 0x000fe20003800200 */
[----:B------:R-:W-:Y:S02]  /*6060*/  ISETP.NE.AND P0, PT, R77, RZ, PT ;  /* 0x000000ff4d00720c */ /* 0x000fe40003f05270 */
[----:B------:R-:W-:Y:S05]  /*6070*/  IADD3 R85, PT, PT, R85, R91, RZ ;  /* 0x0000005b55557210 */ /* 0x000fea0007ffe0ff */
[----:B------:R-:W-:Y:S02]  /*6080*/  IMAD.IADD R86, R75, 0x1, R85 ;  /* 0x000000014b567824 */ /* 0x000fe400078e0255 */
[----:B---3--:R-:W2:Y:S02]  /*6090*/  LDTM.16dp128bit.x8 R4, tmem[UR4] ;  /* 0x00000004000479ee */ /* 0x008ea40008180000 */
[C---:B--2---:R-:W-:Y:S01]  /*60a0*/  FMUL R0, R33.reuse, R4 ;  /* 0x0000000421007220 */ /* 0x044fe20000400000 */
[C---:B-1----:R-:W-:Y:S01]  /*60b0*/  FMUL R2, R33.reuse, R5 ;  /* 0x0000000521027220 */ /* 0x042fe20000400000 */
[C---:B------:R-:W-:Y:S01]  /*60c0*/  FMUL R3, R33.reuse, R6 ;  /* 0x0000000621037220 */ /* 0x040fe20000400000 */
[----:B------:R-:W-:Y:S01]  /*60d0*/  FMUL R4, R33, R8 ;  /* 0x0000000821047220 */ /* 0x000fe20000400000 */
[C---:B------:R-:W-:Y:S01]  /*60e0*/  FFMA R36, R35.reuse, R20, R0 ;  /* 0x0000001423247223 */ /* 0x040fe20000000000 */
[----:B------:R-:W-:Y:S01]  /*60f0*/  LOP3.LUT R0, R54, 0xffffe000, RZ, 0xc0, !PT ;  /* 0xffffe00036007812 */ /* 0x000fe200078ec0ff */
[----:B------:R-:W-:Y:S01]  /*6100*/  FFMA R37, R35, R21, R2 ;  /* 0x0000001523257223 */ /* 0x000fe20000000002 */
[----:B------:R-:W-:Y:S01]  /*6110*/  LOP3.LUT R2, R55, 0xffffe000, RZ, 0xc0, !PT ;  /* 0xffffe00037027812 */ /* 0x000fe200078ec0ff */
[C---:B------:R-:W-:Y:S01]  /*6120*/  FMUL R5, R33.reuse, R9 ;  /* 0x0000000921057220 */ /* 0x040fe20000400000 */
[----:B------:R-:W-:Y:S01]  /*6130*/  F2FP.TF32.F32.PACK_B R36, R36 ;  /* 0x00000024ff24723e */ /* 0x000fe200024050ff */
[C---:B------:R-:W-:Y:S01]  /*6140*/  FMUL R8, R33.reuse, R12 ;  /* 0x0000000c21087220 */ /* 0x040fe20000400000 */
[----:B------:R-:W-:Y:S01]  /*6150*/  F2FP.TF32.F32.PACK_B R37, R37 ;  /* 0x00000025ff25723e */ /* 0x000fe200024050ff */
[C---:B------:R-:W-:Y:S01]  /*6160*/  FMUL R9, R33.reuse, R13 ;  /* 0x0000000d21097220 */ /* 0x040fe20000400000 */
[C---:B------:R-:W-:Y:S01]  /*6170*/  FMUL R12, R33.reuse, R16 ;  /* 0x00000010210c7220 */ /* 0x040fe20000400000 */
[----:B------:R-:W-:Y:S01]  /*6180*/  LOP3.LUT R16, R48, 0xffffe000, RZ, 0xc0, !PT ;  /* 0xffffe00030107812 */ /* 0x000fe200078ec0ff */
[C---:B------:R-:W-:Y:S01]  /*6190*/  FMUL R7, R33.reuse, R7 ;  /* 0x0000000721077220 */ /* 0x040fe20000400000 */
[----:B------:R-:W-:Y:S01]  /*61a0*/  FMUL R13, R33, R17 ;  /* 0x00000011210d7220 */ /* 0x000fe20000400000 */
[----:B------:R-:W-:Y:S01]  /*61b0*/  LOP3.LUT R17, R49, 0xffffe000, RZ, 0xc0, !PT ;  /* 0xffffe00031117812 */ /* 0x000fe200078ec0ff */
[----:B------:R-:W-:Y:S01]  /*61c0*/  FFMA R38, R35, R0, R3 ;  /* 0x0000000023267223 */ /* 0x000fe20000000003 */
[----:B------:R-:W-:Y:S01]  /*61d0*/  LOP3.LUT R0, R50, 0xffffe000, RZ, 0xc0, !PT ;  /* 0xffffe00032007812 */ /* 0x000fe200078ec0ff */
[----:B------:R-:W-:Y:S01]  /*61e0*/  FMUL R6, R33, R10 ;  /* 0x0000000a21067220 */ /* 0x000fe20000400000 */
[----:B----4-:R-:W-:Y:S01]  /*61f0*/  LOP3.LUT R3, R41, 0xffffe000, RZ, 0xc0, !PT ;  /* 0xffffe00029037812 */ /* 0x010fe200078ec0ff */
[----:B------:R-:W-:Y:S01]  /*6200*/  FFMA R39, R35, R2, R7 ;  /* 0x0000000223277223 */ /* 0x000fe20000000007 */
[----:B------:R-:W-:Y:S01]  /*6210*/  LOP3.LUT R2, R51, 0xffffe000, RZ, 0xc0, !PT ;  /* 0xffffe00033027812 */ /* 0x000fe200078ec0ff */
[C---:B------:R-:W-:Y:S01]  /*6220*/  FFMA R4, R35.reuse, R16, R4 ;  /* 0x0000001023047223 */ /* 0x040fe20000000004 */
[----:B------:R-:W-:Y:S01]  /*6230*/  LOP3.LUT R16, R42, 0xffffe000, RZ, 0xc0, !PT ;  /* 0xffffe0002a107812 */ /* 0x000fe200078ec0ff */
[C---:B------:R-:W-:Y:S01]  /*6240*/  FFMA R5, R35.reuse, R17, R5 ;  /* 0x0000001123057223 */ /* 0x040fe20000000005 */
[----:B------:R-:W-:Y:S01]  /*6250*/  F2FP.TF32.F32.PACK_B R38, R38 ;  /* 0x00000026ff26723e */ /* 0x000fe200024050ff */
[----:B------:R-:W-:Y:S01]  /*6260*/  FFMA R6, R35, R0, R6 ;  /* 0x0000000023067223 */ /* 0x000fe20000000006 */
[----:B------:R-:W-:Y:S01]  /*6270*/  LOP3.LUT R0, R40, 0xffffe000, RZ, 0xc0, !PT ;  /* 0xffffe00028007812 */ /* 0x000fe200078ec0ff */
[C---:B------:R-:W-:Y:S01]  /*6280*/  FMUL R11, R33.reuse, R11 ;  /* 0x0000000b210b7220 */ /* 0x040fe20000400000 */
[----:B------:R-:W-:Y:S01]  /*6290*/  F2FP.TF32.F32.PACK_B R39, R39 ;  /* 0x00000027ff27723e */ /* 0x000fe200024050ff */
[----:B------:R-:W-:Y:S01]  /*62a0*/  FMUL R10, R33, R14 ;  /* 0x0000000e210a7220 */ /* 0x000fe20000400000 */
[----:B------:R-:W-:Y:S01]  /*62b0*/  F2FP.TF32.F32.PACK_B R4, R4 ;  /* 0x00000004ff04723e */ /* 0x000fe200024050ff */
[----:B------:R-:W-:Y:S01]  /*62c0*/  FFMA R7, R35, R2, R11 ;  /* 0x0000000223077223 */ /* 0x000fe2000000000b */
[----:B------:R-:W-:Y:S01]  /*62d0*/  LOP3.LUT R2, R43, 0xffffe000, RZ, 0xc0, !PT ;  /* 0xffffe0002b027812 */ /* 0x000fe200078ec0ff */
[----:B------:R-:W-:Y:S01]  /*62e0*/  FFMA R8, R35, R0, R8 ;  /* 0x0000000023087223 */ /* 0x000fe20000000008 */
[----:B------:R-:W-:Y:S01]  /*62f0*/  LOP3.LUT R0, R44, 0xffffe000, RZ, 0xc0, !PT ;  /* 0xffffe0002c007812 */ /* 0x000fe200078ec0ff */
[----:B------:R1:W-:Y:S01]  /*6300*/  STSM.16.M88.4 [R83+0x400], R36 ;  /* 0x0004002453007844 */ /* 0x0003e20000000200 */
[----:B------:R-:W-:Y:S01]  /*6310*/  F2FP.TF32.F32.PACK_B R5, R5 ;  /* 0x00000005ff05723e */ /* 0x000fe200024050ff */
[----:B------:R-:W-:Y:S01]  /*6320*/  FMUL R15, R33, R15 ;  /* 0x0000000f210f7220 */ /* 0x000fe20000400000 */
[----:B------:R-:W-:Y:S01]  /*6330*/  F2FP.TF32.F32.PACK_B R6, R6 ;  /* 0x00000006ff06723e */ /* 0x000fe200024050ff */
[C---:B------:R-:W-:Y:S01]  /*6340*/  FFMA R9, R35.reuse, R3, R9 ;  /* 0x0000000323097223 */ /* 0x040fe20000000009 */
[C---:B------:R-:W-:Y:S01]  /*6350*/  FFMA R10, R35.reuse, R16, R10 ;  /* 0x00000010230a7223 */ /* 0x040fe2000000000a */
[----:B------:R-:W-:Y:S01]  /*6360*/  FFMA R11, R35, R2, R15 ;  /* 0x00000002230b7223 */ /* 0x000fe2000000000f */
[----:B------:R-:W-:Y:S01]  /*6370*/  LOP3.LUT R2, R45, 0xffffe000, RZ, 0xc0, !PT ;  /* 0xffffe0002d027812 */ /* 0x000fe200078ec0ff */
[----:B------:R-:W-:Y:S01]  /*6380*/  FFMA R12, R35, R0, R12 ;  /* 0x00000000230c7223 */ /* 0x000fe2000000000c */
[----:B------:R-:W-:Y:S01]  /*6390*/  LOP3.LUT R3, R46, 0xffffe000, RZ, 0xc0, !PT ;  /* 0xffffe0002e037812 */ /* 0x000fe200078ec0ff */
[----:B------:R-:W-:Y:S01]  /*63a0*/  FMUL R14, R33, R18 ;  /* 0x00000012210e7220 */ /* 0x000fe20000400000 */
[----:B------:R-:W-:Y:S01]  /*63b0*/  LOP3.LUT R0, R47, 0xffffe000, RZ, 0xc0, !PT ;  /* 0xffffe0002f007812 */ /* 0x000fe200078ec0ff */
[----:B------:R-:W-:Y:S01]  /*63c0*/  FMUL R19, R33, R19 ;  /* 0x0000001321137220 */ /* 0x000fe20000400000 */
[----:B------:R-:W-:Y:S01]  /*63d0*/  F2FP.TF32.F32.PACK_B R7, R7 ;  /* 0x00000007ff07723e */ /* 0x000fe200024050ff */
[C---:B------:R-:W-:Y:S01]  /*63e0*/  FFMA R13, R35.reuse, R2, R13 ;  /* 0x00000002230d7223 */ /* 0x040fe2000000000d */
[C---:B------:R-:W-:Y:S01]  /*63f0*/  FFMA R14, R35.reuse, R3, R14 ;  /* 0x00000003230e7223 */ /* 0x040fe2000000000e */
[----:B------:R-:W-:Y:S01]  /*6400*/  FFMA R15, R35, R0, R19 ;  /* 0x00000000230f7223 */ /* 0x000fe20000000013 */
[----:B------:R-:W-:Y:S01]  /*6410*/  F2FP.TF32.F32.PACK_B R8, R8 ;  /* 0x00000008ff08723e */ /* 0x000fe200024050ff */
[----:B------:R1:W-:Y:S01]  /*6420*/  STSM.16.M88.4 [R82+0x400], R4 ;  /* 0x0004000452007844 */ /* 0x0003e20000000200 */
[----:B------:R-:W-:Y:S02]  /*6430*/  F2FP.TF32.F32.PACK_B R9, R9 ;  /* 0x00000009ff09723e */ /* 0x000fe400024050ff */
[----:B------:R-:W-:Y:S02]  /*6440*/  F2FP.TF32.F32.PACK_B R10, R10 ;  /* 0x0000000aff0a723e */ /* 0x000fe400024050ff */
[----:B------:R-:W-:Y:S02]  /*6450*/  F2FP.TF32.F32.PACK_B R11, R11 ;  /* 0x0000000bff0b723e */ /* 0x000fe400024050ff */
[----:B------:R-:W-:Y:S02]  /*6460*/  F2FP.TF32.F32.PACK_B R12, R12 ;  /* 0x0000000cff0c723e */ /* 0x000fe400024050ff */
[----:B------:R-:W-:Y:S01]  /*6470*/  F2FP.TF32.F32.PACK_B R13, R13 ;  /* 0x0000000dff0d723e */ /* 0x000fe200024050ff */
[----:B------:R1:W-:Y:S01]  /*6480*/  STSM.16.M88.4 [R85], R8 ;  /* 0x0000000855007844 */ /* 0x0003e20000000200 */
[----:B------:R-:W-:Y:S02]  /*6490*/  F2FP.TF32.F32.PACK_B R14, R14 ;  /* 0x0000000eff0e723e */ /* 0x000fe400024050ff */
[----:B------:R-:W-:Y:S05]  /*64a0*/  F2FP.TF32.F32.PACK_B R15, R15 ;  /* 0x0000000fff0f723e */ /* 0x000fea00024050ff */
[----:B------:R1:W-:Y:S01]  /*64b0*/  STSM.16.M88.4 [R86], R12 ;  /* 0x0000000c56007844 */ /* 0x0003e20000000200 */
[----:B------:R-:W-:Y:S01]  /*64c0*/  @!PT LDS RZ, [RZ] ;  /* 0x00000000fffff984 */ /* 0x000fe20000000800 */
[----:B------:R-:W-:Y:S01]  /*64d0*/  @!PT LDS RZ, [RZ] ;  /* 0x00000000fffff984 */ /* 0x000fe20000000800 */
[----:B------:R-:W-:Y:S01]  /*64e0*/  @!PT LDS RZ, [RZ] ;  /* 0x00000000fffff984 */ /* 0x000fe20000000800 */
[----:B------:R-:W-:Y:S01]  /*64f0*/  @!PT LDS RZ, [RZ] ;  /* 0x00000000fffff984 */ /* 0x000fe20000000800 */
[----:B------:R2:W-:Y:S07]  /*6500*/  MEMBAR.ALL.CTA ;  /* 0x0000000000007992 */ /* 0x0005ee0000008000 */
[----:B--2---:R-:W2:Y:S02]  /*6510*/  FENCE.VIEW.ASYNC.S ;  /* 0x00000000000073c6 */ /* 0x004ea40000000000 */
[----:B--2---:R-:W-:Y:S06]  /*6520*/  BAR.SYNC.DEFER_BLOCKING 0x1, 0x80 ;  /* 0x0042000000007b1d */ /* 0x004fec0000010000 */
[----:B------:R-:W-:Y:S05]  /*6530*/  @P0 BRA `(.L_x_103) ;  /* 0x0000000000280947 */ /* 0x000fea0003800000 */
[----:B------:R-:W-:Y:S02]  /*6540*/  UIADD3 UR4, UPT, UPT, UR48, 0x400, URZ ;  /* 0x0000040030047890 */ /* 0x000fe4000fffe0ff */
[----:B------:R-:W-:Y:S01]  /*6550*/  UIADD3 UR6, UP0, UPT, UR52, 0x680, URZ ;  /* 0x0000068034067890 */ /* 0x000fe2000ff1e0ff */
[----:B------:R-:W-:Y:S03]  /*6560*/  UMOV UR43, UR36 ;  /* 0x00000024002b7c82 */ /* 0x000fe60008000000 */
[----:B------:R-:W-:Y:S01]  /*6570*/  MOV R70, UR4 ;  /* 0x0000000400467c02 */ /* 0x000fe20008000f00 */
[----:B------:R-:W-:Y:S03]  /*6580*/  UIADD3.X UR7, UPT, UPT, URZ, UR53, URZ, UP0, !UPT ;  /* 0x00000035ff077290 */ /* 0x000fe600087fe4ff */
[----:B------:R-:W-:Y:S11]  /*6590*/  R2UR UR40, R70 ;  /* 0x00000000462872ca */ /* 0x000ff600000e0000 */
[----:B------:R-:W-:Y:S02]  /*65a0*/  @!UPT UIADD3 URZ, UPT, UPT, URZ, URZ, URZ ;  /* 0x000000fffffff290 */ /* 0x000fe4000fffe0ff */
[----:B------:R2:W-:Y:S01]  /*65b0*/  UTMASTG.3D [UR40], [UR6] ;  /* 0x00000028060073b5 */ /* 0x0005e20008010000 */
[----:B------:R0:W-:Y:S01]  /*65c0*/  UTMACMDFLUSH ;  /* 0x00000000000079b7 */ /* 0x0001e20000000000 */
[----:B--2---:R-:W-:Y:S04]  /*65d0*/  DEPBAR.LE SB0, 0x1 ;  /* 0x000080400000791a */ /* 0x004fe80000000000 */
.L_x_103:
[----:B------:R-:W-:Y:S05]  /*65e0*/  BSYNC.RECONVERGENT B0 ;  /* 0x0000000000007941 */ /* 0x000fea0003800200 */
.L_x_102:
[----:B------:R-:W-:Y:S01]  /*65f0*/  BAR.SYNC.DEFER_BLOCKING 0x1, 0x80 ;  /* 0x0042000000007b1d */ /* 0x000fe20000010000 */
[----:B------:R-:W-:Y:S01]  /*6600*/  ISETP.NE.AND P1, PT, R81, RZ, PT ;  /* 0x000000ff5100720c */ /* 0x000fe20003f25270 */
[----:B------:R-:W-:Y:S01]  /*6610*/  UISETP.NE.AND UP0, UPT, UR49, URZ, UPT ;  /* 0x000000ff3100728c */ /* 0x000fe2000bf05270 */
[----:B------:R-:W-:Y:S11]  /*6620*/  LEA R2, R87, UR48, 0x3 ;  /* 0x0000003057027c11 */ /* 0x000ff6000f8e18ff */
[----:B------:R-:W-:Y:S01]  /*6630*/  @P1 SHF.L.U32 R3, R74, 0x1f, RZ ;  /* 0x0000001f4a031819 */ /* 0x000fe200000006ff */
[----:B------:R-:W-:Y:S06]  /*6640*/  BRA.U !UP0, `(.L_x_104) ;  /* 0x0000000108247547 */ /* 0x000fec000b800000 */
[----:B-1----:R-:W-:Y:S01]  /*6650*/  IMAD.U32 R4, RZ, RZ, UR51 ;  /* 0x00000033ff047e24 */ /* 0x002fe2000f8e00ff */
[----:B------:R-:W-:Y:S01]  /*6660*/  MOV R0, UR37 ;  /* 0x0000002500007c02 */ /* 0x000fe20008000f00 */
[----:B------:R-:W-:Y:S03]  /*6670*/  UIADD3 UR51, UPT, UPT, UR51, 0x1, URZ ;  /* 0x0000000133337890 */ /* 0x000fe6000fffe0ff */
[----:B------:R-:W-:Y:S01]  /*6680*/  @P1 LEA R4, R4, UR48, 0x3 ;  /* 0x0000003004041c11 */ /* 0x000fe2000f8e18ff */
[----:B------:R-:W-:Y:S04]  /*6690*/  UISETP.NE.AND UP0, UPT, UR51, 0x4, UPT ;  /* 0x000000043300788c */ /* 0x000fe8000bf05270 */
[----:B------:R-:W-:Y:S01]  /*66a0*/  @P1 VIADD R4, R4, 0xa0 ;  /* 0x000000a004041836 */ /* 0x000fe20000000000 */
[----:B------:R-:W-:Y:S04]  /*66b0*/  USEL UR51, UR51, URZ, UP0 ;  /* 0x000000ff33337287 */ /* 0x000fe80008000000 */
[----:B------:R-:W-:Y:S04]  /*66c0*/  @P1 PRMT R0, R0, 0x654, R4 ;  /* 0x0000065400001816 */ /* 0x000fe80000000004 */
[----:B------:R2:W-:Y:S04]  /*66d0*/  @P1 SYNCS.ARRIVE.TRANS64.RED.A1T0 RZ, [R0+URZ], RZ ;  /* 0x000000ff00ff19a7 */ /* 0x0005e800081004ff */
.L_x_104:
[----:B------:R-:W3:Y:S01]  /*66e0*/  @P1 SYNCS.PHASECHK.TRANS64.TRYWAIT P0, [R2+URZ+0x80], R3 ;  /* 0x00008003020015a7 */ /* 0x000ee200080011ff */
[----:B------:R-:W-:Y:S01]  /*66f0*/  BSSY B1, `(.L_x_105) ;  /* 0x0000017000017945 */ /* 0x000fe20003800000 */
[----:B---3--:R-:W-:Y:S03]  /*6700*/  @P1 SEL R89, RZ, 0x1, !P0 ;  /* 0x00000001ff591807 */ /* 0x008fe60004000000 */
[----:B------:R-:W-:Y:S05]  /*6710*/  @!P1 BRA `(.L_x_106) ;  /* 0x0000000000509947 */ /* 0x000fea0003800000 */
[----:B------:R-:W-:Y:S01]  /*6720*/  ISETP.NE.AND P1, PT, R90, RZ, PT ;  /* 0x000000ff5a00720c */ /* 0x000fe20003f25270 */
[----:B------:R-:W-:Y:S01]  /*6730*/  BSSY B0, `(.L_x_107) ;  /* 0x000000a000007945 */ /* 0x000fe20003800000 */
[----:B------:R-:W-:Y:S11]  /*6740*/  ISETP.NE.AND P0, PT, R89, RZ, PT ;  /* 0x000000ff5900720c */ /* 0x000ff60003f05270 */
[----:B-1----:R-:W-:Y:S04]  /*6750*/  @P1 IMAD R5, R87, 0x2000, R88 ;  /* 0x0000200057051824 */ /* 0x002fe800078e0258 */
[----:B------:R-:W-:Y:S05]  /*6760*/  @P1 VIADD R4, R5, UR48 ;  /* 0x0000003005041c36 */ /* 0x000fea0008000000 */
[----:B------:R-:W-:Y:S01]  /*6770*/  @P1 IADD3 R3, PT, PT, R91, R4, RZ ;  /* 0x000000045b031210 */ /* 0x000fe20007ffe0ff */
[----:B------:R-:W-:Y:S01]  /*6780*/  @P1 IMAD.IADD R4, R75, 0x1, R4 ;  /* 0x000000014b041824 */ /* 0x000fe200078e0204 */
[----:B------:R-:W-:Y:S06]  /*6790*/  @P0 BRA `(.L_x_108) ;  /* 0x00000000000c0947 */ /* 0x000fec0003800000 */
[----:B--2---:R-:W-:Y:S04]  /*67a0*/  SHF.L.U32 R0, R74, 0x1f, RZ ;  /* 0x0000001f4a007819 */ /* 0x004fe800000006ff */
[----:B------:R-:W1:Y:S02]  /*67b0*/  SYNCS.PHASECHK.TRANS64.TRYWAIT P0, [R2+URZ+0x80], R0 ;  /* 0x00008000020075a7 */ /* 0x000e6400080011ff */
[----:B-1----:R-:W-:Y:S05]  /*67c0*/  @!P0 BRA `(.L_x_109) ;  /* 0x0000002800948947 */ /* 0x002fea0003800000 */
.L_x_108:
[----:B------:R-:W-:Y:S05]  /*67d0*/  BSYNC B0 ;  /* 0x0000000000007941 */ /* 0x000fea0003800000 */
.L_x_107:
[----:B------:R-:W-:Y:S02]  /*67e0*/  ISETP.NE.AND P0, PT, R90, RZ, PT ;  /* 0x000000ff5a00720c */ /* 0x000fe40003f05270 */
[----:B------:R-:W-:Y:S11]  /*67f0*/  IADD3 R87, PT, PT, R87, 0x1, RZ ;  /* 0x0000000157577810 */ /* 0x000ff60007ffe0ff */
[----:B-12---:R-:W-:Y:S01]  /*6800*/  @P0 IMAD.IADD R0, R75, 0x1, R3 ;  /* 0x000000014b000824 */ /* 0x006fe200078e0203 */
[----:B------:R-:W-:Y:S05]  /*6810*/  @P0 WARPSYNC.ALL ;  /* 0x0000000000000948 */ /* 0x000fea0003800000 */
[----:B------:R3:W4:Y:S04]  /*6820*/  @P0 LDSM.16.M88.4 R52, [R5+UR48+0x400] ;  /* 0x000400300534083b */ /* 0x0007280008000200 */
[----:B------:R3:W1:Y:S04]  /*6830*/  @P0 LDSM.16.M88.4 R48, [R4+0x400] ;  /* 0x000400000430083b */ /* 0x0006680000000200 */
[----:B------:R3:W2:Y:S04]  /*6840*/  @P0 LDSM.16.M88.4 R40, [R3+0x400] ;  /* 0x000400000328083b */ /* 0x0006a80000000200 */
[----:B------:R3:W1:Y:S02]  /*6850*/  @P0 LDSM.16.M88.4 R44, [R0+0x400] ;  /* 0x00040000002c083b */ /* 0x0006640000000200 */
.L_x_106:
[----:B------:R-:W-:Y:S05]  /*6860*/  BSYNC B1 ;  /* 0x0000000000017941 */ /* 0x000fea0003800000 */
.L_x_105:
[----:B--23--:R-:W-:Y:S05]  /*6870*/  VIADD R0, R34, 0x20 ;  /* 0x0000002022007836 */ /* 0x00cfea0000000000 */
[----:B------:R-:W-:Y:S04]  /*6880*/  SHF.R.U32.HI R0, RZ, 0x15, R0 ;  /* 0x00000015ff007819 */ /* 0x000fe80000011600 */
[----:B------:R-:W-:Y:S11]  /*6890*/  LOP3.LUT P0, RZ, R0, 0x3, R69, 0x48, !PT ;  /* 0x0000000300ff7812 */ /* 0x000ff60007804845 */
[----:B------:R-:W-:Y:S02]  /*68a0*/  @!UPT UIADD3 URZ, UPT, UPT, URZ, URZ, URZ ;  /* 0x000000fffffff290 */ /* 0x000fe4000fffe0ff */
[----:B------:R-:W-:Y:S05]  /*68b0*/  @!P0 BRA `(.L_x_110) ;  /* 0x0000000000408947 */ /* 0x000fea0003800000 */
[----:B------:R-:W2:Y:S01]  /*68c0*/  LDCU.64 UR8, c[0x4][0x70] ;  /* 0x01000e00ff0877ac */ /* 0x000ea20008000a00 */
[----:B------:R-:W-:Y:S01]  /*68d0*/  MOV R3, 0x0 ;  /* 0x0000000000037802 */ /* 0x000fe20000000f00 */
[----:B-1----:R-:W-:Y:S02]  /*68e0*/  HFMA2 R12, -RZ, RZ, 0, 5.9604644775390625e-08 ;  /* 0x00000001ff0c7431 */ /* 0x002fe400000001ff */
[----:B------:R-:W-:Y:S02]  /*68f0*/  IMAD.MOV.U32 R8, RZ, RZ, 0x192 ;  /* 0x00000192ff087424 */ /* 0x000fe400078e00ff */
[----:B------:R-:W-:Y:S01]  /*6900*/  IMAD.MOV.U32 R13, RZ, RZ, RZ ;  /* 0x000000ffff0d7224 */ /* 0x000fe200078e00ff */
[----:B------:R-:W1:Y:S01]  /*6910*/  LDCU.64 UR6, c[0x4][0x78] ;  /* 0x01000f00ff0677ac */ /* 0x000e620008000a00 */
[----:B------:R-:W3:Y:S01]  /*6920*/  LDC.64 R2, c[0x4][R3] ;  /* 0x0100000003027b82 */ /* 0x000ee20000000a00 */
[----:B------:R-:W5:Y:S01]  /*6930*/  LDCU.64 UR4, c[0x4][0x10] ;  /* 0x01000200ff0477ac */ /* 0x000f620008000a00 */
[----:B--2---:R-:W-:Y:S01]  /*6940*/  MOV R5, UR9 ;  /* 0x0000000900057c02 */ /* 0x004fe20008000f00 */
[----:B------:R-:W-:Y:S01]  /*6950*/  IMAD.U32 R4, RZ, RZ, UR8 ;  /* 0x00000008ff047e24 */ /* 0x000fe2000f8e00ff */
[----:B-1----:R-:W-:Y:S01]  /*6960*/  MOV R7, UR7 ;  /* 0x0000000700077c02 */ /* 0x002fe20008000f00 */
[----:B------:R-:W-:Y:S01]  /*6970*/  IMAD.U32 R6, RZ, RZ, UR6 ;  /* 0x00000006ff067e24 */ /* 0x000fe2000f8e00ff */
[----:B-----5:R-:W-:Y:S01]  /*6980*/  MOV R11, UR5 ;  /* 0x00000005000b7c02 */ /* 0x020fe20008000f00 */
[----:B------:R-:W-:Y:S02]  /*6990*/  IMAD.U32 R10, RZ, RZ, UR4 ;  /* 0x00000004ff0a7e24 */ /* 0x000fe4000f8e00ff */
[----:B------:R-:W-:Y:S07]  /*69a0*/  LEPC R20, `(.L_x_110) ;  /* 0x000000001014794e */ /* 0x000fee0000000000 */
[----:B---34-:R-:W-:Y:S05]  /*69b0*/  CALL.ABS.NOINC R2 ;  /* 0x0000000002007343 */ /* 0x018fea0003c00000 */
.L_x_110:
[----:B------:R-:W-:Y:S01]  /*69c0*/  ISETP.NE.AND P6, PT, R81, RZ, PT ;  /* 0x000000ff5100720c */ /* 0x000fe20003fc5270 */
[----:B------:R-:W-:Y:S05]  /*69d0*/  WARPSYNC.ALL ;  /* 0x0000000000007948 */ /* 0x000fea0003800000 */
[----:B------:R-:W-:Y:S01]  /*69e0*/  R2UR UR4, R34 ;  /* 0x00000000220472ca */ /* 0x000fe200000e0000 */
[----:B------:R-:W-:Y:S01]  /*69f0*/  IMAD.U32 R0, RZ, RZ, UR51 ;  /* 0x00000033ff007e24 */ /* 0x000fe2000f8e00ff */
[----:B----4-:R-:W-:Y:S01]  /*6a00*/  LOP3.LUT R20, R52, 0xffffe000, RZ, 0xc0, !PT ;  /* 0xffffe00034147812 */ /* 0x010fe200078ec0ff */
[----:B------:R-:W-:Y:S01]  /*6a10*/  IMAD.U32 R21, RZ, RZ, UR37 ;  /* 0x00000025ff157e24 */ /* 0x000fe2000f8e00ff */
[----:B------:R-:W-:Y:S01]  /*6a20*/  ISETP.NE.AND P0, PT, R77, RZ, PT ;  /* 0x000000ff4d00720c */ /* 0x000fe20003f05270 */
[----:B------:R-:W-:Y:S02]  /*6a30*/  BSSY.RECONVERGENT B0, `(.L_x_111) ;  /* 0x000005b000007945 */ /* 0x000fe40003800200 */
[----:B------:R-:W-:Y:S05]  /*6a40*/  @P6 LEA R0, R0, UR48, 0x3 ;  /* 0x0000003000006c11 */ /* 0x000fea000f8e18ff */
[----:B------:R-:W-:Y:S01]  /*6a50*/  @P6 VIADD R0, R0, 0xa0 ;  /* 0x000000a000006836 */ /* 0x000fe20000000000 */
[----:B-1----:R-:W1:Y:S04]  /*6a60*/  LDTM.16dp128bit.x8 R4, tmem[UR4+0x20] ;  /* 0x00002004000479ee */ /* 0x002e680008180000 */
[----:B------:R-:W-:Y:S01]  /*6a70*/  @P6 PRMT R21, R21, 0x654, R0 ;  /* 0x0000065415156816 */ /* 0x000fe20000000000 */
[C---:B-1----:R-:W-:Y:S01]  /*6a80*/  FMUL R0, R33.reuse, R4 ;  /* 0x0000000421007220 */ /* 0x042fe20000400000 */
[C---:B------:R-:W-:Y:S01]  /*6a90*/  FMUL R4, R33.reuse, R8 ;  /* 0x0000000821047220 */ /* 0x040fe20000400000 */
[C---:B------:R-:W-:Y:S01]  /*6aa0*/  FMUL R8, R33.reuse, R12 ;  /* 0x0000000c21087220 */ /* 0x040fe20000400000 */
[----:B------:R-:W-:Y:S01]  /*6ab0*/  FMUL R12, R33, R16 ;  /* 0x00000010210c7220 */ /* 0x000fe20000400000 */
[----:B------:R-:W-:Y:S01]  /*6ac0*/  LOP3.LUT R16, R53, 0xffffe000, RZ, 0xc0, !PT ;  /* 0xffffe00035107812 */ /* 0x000fe200078ec0ff */
[C---:B------:R-:W-:Y:S01]  /*6ad0*/  FMUL R2, R33.reuse, R5 ;  /* 0x0000000521027220 */ /* 0x040fe20000400000 */
[C---:B------:R-:W-:Y:S01]  /*6ae0*/  FMUL R3, R33.reuse, R6 ;  /* 0x0000000621037220 */ /* 0x040fe20000400000 */
[----:B------:R-:W-:Y:S01]  /*6af0*/  FMUL R5, R33, R9 ;  /* 0x0000000921057220 */ /* 0x000fe20000400000 */
[----:B------:R-:W-:Y:S01]  /*6b00*/  FFMA R36, R35, R20, R0 ;  /* 0x0000001423247223 */ /* 0x000fe20000000000 */
[----:B------:R-:W-:Y:S01]  /*6b10*/  LOP3.LUT R0, R54, 0xffffe000, RZ, 0xc0, !PT ;  /* 0xffffe00036007812 */ /* 0x000fe200078ec0ff */
[C---:B------:R-:W-:Y:S01]  /*6b20*/  FMUL R6, R33.reuse, R10 ;  /* 0x0000000a21067220 */ /* 0x040fe20000400000 */
[C---:B------:R-:W-:Y:S01]  /*6b30*/  FMUL R9, R33.reuse, R13 ;  /* 0x0000000d21097220 */ /* 0x040fe20000400000 */
[C---:B------:R-:W-:Y:S01]  /*6b40*/  FMUL R10, R33.reuse, R14 ;  /* 0x0000000e210a7220 */ /* 0x040fe20000400000 */
[----:B------:R-:W-:Y:S01]  /*6b50*/  F2FP.TF32.F32.PACK_B R36, R36 ;  /* 0x00000024ff24723e */ /* 0x000fe200024050ff */
[----:B------:R-:W-:Y:S01]  /*6b60*/  FMUL R13, R33, R17 ;  /* 0x00000011210d7220 */ /* 0x000fe20000400000 */
[----:B------:R-:W-:Y:S01]  /*6b70*/  LOP3.LUT R17, R55, 0xffffe000, RZ, 0xc0, !PT ;  /* 0xffffe00037117812 */ /* 0x000fe200078ec0ff */
[----:B------:R-:W-:Y:S01]  /*6b80*/  FMUL R14, R33, R18 ;  /* 0x00000012210e7220 */ /* 0x000fe20000400000 */
[----:B------:R-:W-:Y:S01]  /*6b90*/  LOP3.LUT R18, R48, 0xffffe000, RZ, 0xc0, !PT ;  /* 0xffffe00030127812 */ /* 0x000fe200078ec0ff */
[----:B------:R-:W-:Y:S01]  /*6ba0*/  FFMA R37, R35, R16, R2 ;  /* 0x0000001023257223 */ /* 0x000fe20000000002 */
[----:B------:R-:W-:Y:S01]  /*6bb0*/  LOP3.LUT R2, R49, 0xffffe000, RZ, 0xc0, !PT ;  /* 0xffffe00031027812 */ /* 0x000fe200078ec0ff */
[----:B------:R-:W-:Y:S01]  /*6bc0*/  FMUL R7, R33, R7 ;  /* 0x0000000721077220 */ /* 0x000fe20000400000 */
[----:B------:R-:W-:Y:S01]  /*6bd0*/  LOP3.LUT R16, R41, 0xffffe000, RZ, 0xc0, !PT ;  /* 0xffffe00029107812 */ /* 0x000fe200078ec0ff */
[C---:B------:R-:W-:Y:S01]  /*6be0*/  FFMA R38, R35.reuse, R0, R3 ;  /* 0x0000000023267223 */ /* 0x040fe20000000003 */
[----:B------:R-:W-:Y:S01]  /*6bf0*/  LOP3.LUT R0, R50, 0xffffe000, RZ, 0xc0, !PT ;  /* 0xffffe00032007812 */ /* 0x000fe200078ec0ff */
[C---:B------:R-:W-:Y:S01]  /*6c00*/  FFMA R39, R35.reuse, R17, R7 ;  /* 0x0000001123277223 */ /* 0x040fe20000000007 */
[----:B------:R-:W-:Y:S01]  /*6c10*/  LOP3.LUT R3, R40, 0xffffe000, RZ, 0xc0, !PT ;  /* 0xffffe00028037812 */ /* 0x000fe200078ec0ff */
[C---:B------:R-:W-:Y:S01]  /*6c20*/  FFMA R4, R35.reuse, R18, R4 ;  /* 0x0000001223047223 */ /* 0x040fe20000000004 */
[----:B------:R-:W-:Y:S01]  /*6c30*/  F2FP.TF32.F32.PACK_B R37, R37 ;  /* 0x00000025ff25723e */ /* 0x000fe200024050ff */
[----:B------:R-:W-:Y:S01]  /*6c40*/  FFMA R5, R35, R2, R5 ;  /* 0x0000000223057223 */ /* 0x000fe20000000005 */
[----:B------:R-:W-:Y:S01]  /*6c50*/  LOP3.LUT R2, R51, 0xffffe000, RZ, 0xc0, !PT ;  /* 0xffffe00033027812 */ /* 0x000fe200078ec0ff */
[----:B------:R-:W-:Y:S01]  /*6c60*/  FMUL R11, R33, R11 ;  /* 0x0000000b210b7220 */ /* 0x000fe20000400000 */
[----:B------:R-:W-:Y:S01]  /*6c70*/  F2FP.TF32.F32.PACK_B R38, R38 ;  /* 0x00000026ff26723e */ /* 0x000fe200024050ff */
[C---:B------:R-:W-:Y:S01]  /*6c80*/  FFMA R6, R35.reuse, R0, R6 ;  /* 0x0000000023067223 */ /* 0x040fe20000000006 */
[----:B------:R-:W-:Y:S01]  /*6c90*/  LOP3.LUT R0, R42, 0xffffe000, RZ, 0xc0, !PT ;  /* 0xffffe0002a007812 */ /* 0x000fe200078ec0ff */
[----:B------:R-:W-:Y:S01]  /*6ca0*/  FFMA R7, R35, R2, R11 ;  /* 0x0000000223077223 */ /* 0x000fe2000000000b */
[----:B------:R-:W-:Y:S01]  /*6cb0*/  LOP3.LUT R2, R43, 0xffffe000, RZ, 0xc0, !PT ;  /* 0xffffe0002b027812 */ /* 0x000fe200078ec0ff */
[----:B------:R-:W-:Y:S01]  /*6cc0*/  FFMA R8, R35, R3, R8 ;  /* 0x0000000323087223 */ /* 0x000fe20000000008 */
[----:B------:R-:W-:Y:S01]  /*6cd0*/  LOP3.LUT R3, R45, 0xffffe000, RZ, 0xc0, !PT ;  /* 0xffffe0002d037812 */ /* 0x000fe200078ec0ff */
[----:B------:R-:W-:Y:S01]  /*6ce0*/  FFMA R9, R35, R16, R9 ;  /* 0x0000001023097223 */ /* 0x000fe20000000009 */
[----:B------:R-:W-:Y:S01]  /*6cf0*/  F2FP.TF32.F32.PACK_B R39, R39 ;  /* 0x00000027ff27723e */ /* 0x000fe200024050ff */
[----:B------:R-:W-:Y:S01]  /*6d00*/  FMUL R15, R33, R15 ;  /* 0x0000000f210f7220 */ /* 0x000fe20000400000 */
[----:B------:R-:W-:Y:S01]  /*6d10*/  LOP3.LUT R16, R46, 0xffffe000, RZ, 0xc0, !PT ;  /* 0xffffe0002e107812 */ /* 0x000fe200078ec0ff */
[C---:B------:R-:W-:Y:S01]  /*6d20*/  FFMA R10, R35.reuse, R0, R10 ;  /* 0x00000000230a7223 */ /* 0x040fe2000000000a */
        /* <DEDUP_REMOVED lines=8> */
[----:B------:R-:W-:Y:S01]  /*6db0*/  F2FP.TF32.F32.PACK_B R6, R6 ;  /* 0x00000006ff06723e */ /* 0x000fe200024050ff */
[C---:B------:R-:W-:Y:S01]  /*6dc0*/  FFMA R13, R35.reuse, R3, R13 ;  /* 0x00000003230d7223 */ /* 0x040fe2000000000d */
[----:B------:R-:W-:Y:S01]  /*6dd0*/  F2FP.TF32.F32.PACK_B R7, R7 ;  /* 0x00000007ff07723e */ /* 0x000fe200024050ff */
[C---:B------:R-:W-:Y:S01]  /*6de0*/  FFMA R14, R35.reuse, R16, R14 ;  /* 0x00000010230e7223 */ /* 0x040fe2000000000e */
[----:B------:R-:W-:Y:S01]  /*6df0*/  FFMA R15, R35, R2, R19 ;  /* 0x00000002230f7223 */ /* 0x000fe20000000013 */
[----:B------:R-:W-:Y:S02]  /*6e00*/  F2FP.TF32.F32.PACK_B R8, R8 ;  /* 0x00000008ff08723e */ /* 0x000fe400024050ff */
[----:B------:R1:W-:Y:S01]  /*6e10*/  STSM.16.M88.4 [R82+0x2400], R4 ;  /* 0x0024000452007844 */ /* 0x0003e20000000200 */
[----:B------:R-:W-:Y:S02]  /*6e20*/  F2FP.TF32.F32.PACK_B R9, R9 ;  /* 0x00000009ff09723e */ /* 0x000fe400024050ff */
[----:B------:R-:W-:Y:S02]  /*6e30*/  F2FP.TF32.F32.PACK_B R10, R10 ;  /* 0x0000000aff0a723e */ /* 0x000fe400024050ff */
[----:B------:R-:W-:Y:S02]  /*6e40*/  F2FP.TF32.F32.PACK_B R11, R11 ;  /* 0x0000000bff0b723e */ /* 0x000fe400024050ff */
[----:B------:R-:W-:Y:S02]  /*6e50*/  F2FP.TF32.F32.PACK_B R12, R12 ;  /* 0x0000000cff0c723e */ /* 0x000fe400024050ff */
[----:B------:R-:W-:Y:S01]  /*6e60*/  F2FP.TF32.F32.PACK_B R13, R13 ;  /* 0x0000000dff0d723e */ /* 0x000fe200024050ff */
[----:B------:R1:W-:Y:S01]  /*6e70*/  STSM.16.M88.4 [R85+0x2000], R8 ;  /* 0x0020000855007844 */ /* 0x0003e20000000200 */
[----:B------:R-:W-:Y:S02]  /*6e80*/  F2FP.TF32.F32.PACK_B R14, R14 ;  /* 0x0000000eff0e723e */ /* 0x000fe400024050ff */
[----:B------:R-:W-:Y:S02]  /*6e90*/  F2FP.TF32.F32.PACK_B R15, R15 ;  /* 0x0000000fff0f723e */ /* 0x000fe400024050ff */
[----:B------:R-:W-:Y:S02]  /*6ea0*/  LEA R0, R87, UR48, 0x3 ;  /* 0x0000003057007c11 */ /* 0x000fe4000f8e18ff */
[----:B------:R-:W-:Y:S01]  /*6eb0*/  @P6 SHF.L.U32 R2, R74, 0x1f, RZ ;  /* 0x0000001f4a026819 */ /* 0x000fe200000006ff */
[----:B------:R1:W-:Y:S01]  /*6ec0*/  STSM.16.M88.4 [R86+0x2000], R12 ;  /* 0x0020000c56007844 */ /* 0x0003e20000000200 */
        /* <DEDUP_REMOVED lines=8> */
[----:B------:R-:W-:Y:S02]  /*6f50*/  UIADD3 UR8, UP0, UPT, UR52, 0x680, URZ ;  /* 0x0000068034087890 */ /* 0x000fe4000ff1e0ff */
[----:B------:R-:W-:Y:S02]  /*6f60*/  UIADD3 UR5, UPT, UPT, UR41, 0x20, URZ ;  /* 0x0000002029057890 */ /* 0x000fe4000fffe0ff */
[----:B------:R-:W-:Y:S02]  /*6f70*/  UIADD3 UR4, UPT, UPT, UR48, 0x2400, URZ ;  /* 0x0000240030047890 */ /* 0x000fe4000fffe0ff */
[----:B------:R-:W-:Y:S01]  /*6f80*/  UIADD3.X UR9, UPT, UPT, URZ, UR53, URZ, UP0, !UPT ;  /* 0x00000035ff097290 */ /* 0x000fe200087fe4ff */
[----:B------:R-:W-:Y:S01]  /*6f90*/  UMOV UR6, UR42 ;  /* 0x0000002a00067c82 */ /* 0x000fe20008000000 */
[----:B------:R-:W-:Y:S07]  /*6fa0*/  UMOV UR7, UR36 ;  /* 0x0000002400077c82 */ /* 0x000fee0008000000 */
[----:B------:R2:W-:Y:S01]  /*6fb0*/  UTMASTG.3D [UR4], [UR8] ;  /* 0x00000004080073b5 */ /* 0x0005e20008010000 */
[----:B------:R0:W-:Y:S01]  /*6fc0*/  UTMACMDFLUSH ;  /* 0x00000000000079b7 */ /* 0x0001e20000000000 */
[----:B--2---:R-:W-:Y:S04]  /*6fd0*/  DEPBAR.LE SB0, 0x1 ;  /* 0x000080400000791a */ /* 0x004fe80000000000 */
.L_x_112:
[----:B------:R-:W-:Y:S05]  /*6fe0*/  BSYNC.RECONVERGENT B0 ;  /* 0x0000000000007941 */ /* 0x000fea0003800200 */
.L_x_111:
[----:B------:R-:W-:Y:S01]  /*6ff0*/  BAR.SYNC.DEFER_BLOCKING 0x1, 0x80 ;  /* 0x0042000000007b1d */ /* 0x000fe20000010000 */
[----:B------:R-:W-:Y:S04]  /*7000*/  UIADD3 UR40, UPT, UPT, UR51, 0x1, URZ ;  /* 0x0000000133287890 */ /* 0x000fe8000fffe0ff */
[----:B------:R-:W-:Y:S04]  /*7010*/  UISETP.NE.AND UP0, UPT, UR40, 0x4, UPT ;  /* 0x000000042800788c */ /* 0x000fe8000bf05270 */
[----:B------:R-:W-:Y:S01]  /*7020*/  USEL UR40, UR40, URZ, UP0 ;  /* 0x000000ff28287287 */ /* 0x000fe20008000000 */
[----:B------:R2:W-:Y:S01]  /*7030*/  @P6 SYNCS.ARRIVE.TRANS64.RED.A1T0 RZ, [R21+URZ], RZ ;  /* 0x000000ff15ff69a7 */ /* 0x0005e200081004ff */
[----:B------:R-:W-:Y:S01]  /*7040*/  BSSY B1, `(.L_x_113) ;  /* 0x0000018000017945 */ /* 0x000fe20003800000 */
[----:B------:R-:W3:Y:S02]  /*7050*/  @P6 SYNCS.PHASECHK.TRANS64.TRYWAIT P0, [R0+URZ+0x80], R2 ;  /* 0x00008002000065a7 */ /* 0x000ee400080011ff */
[----:B---3--:R-:W-:Y:S01]  /*7060*/  @P6 SEL R89, RZ, 0x1, !P0 ;  /* 0x00000001ff596807 */ /* 0x008fe20004000000 */
[----:B--2---:R-:W-:Y:S06]  /*7070*/  @!P6 BRA `(.L_x_114) ;  /* 0x000000000050e947 */ /* 0x004fec0003800000 */
        /* <DEDUP_REMOVED lines=8> */
[----:B------:R-:W-:Y:S04]  /*7100*/  SHF.L.U32 R5, R74, 0x1f, RZ ;  /* 0x0000001f4a057819 */ /* 0x000fe800000006ff */
[----:B------:R-:W1:Y:S02]  /*7110*/  SYNCS.PHASECHK.TRANS64.TRYWAIT P0, [R0+URZ+0x80], R5 ;  /* 0x00008005000075a7 */ /* 0x000e6400080011ff */
[----:B-1----:R-:W-:Y:S05]  /*7120*/  @!P0 BRA `(.L_x_117) ;  /* 0x0000002000508947 */ /* 0x002fea0003800000 */
.L_x_116:
[----:B------:R-:W-:Y:S05]  /*7130*/  BSYNC B0 ;  /* 0x0000000000007941 */ /* 0x000fea0003800000 */
.L_x_115:
[----:B------:R-:W-:Y:S02]  /*7140*/  ISETP.NE.AND P0, PT, R90, RZ, PT ;  /* 0x000000ff5a00720c */ /* 0x000fe40003f05270 */
[----:B------:R-:W-:Y:S11]  /*7150*/  IADD3 R87, PT, PT, R87, 0x1, RZ ;  /* 0x0000000157577810 */ /* 0x000ff60007ffe0ff */
[----:B-1----:R-:W-:Y:S01]  /*7160*/  @P0 IMAD.IADD R0, R75, 0x1, R2 ;  /* 0x000000014b000824 */ /* 0x002fe200078e0202 */
[----:B------:R-:W-:Y:S05]  /*7170*/  @P0 WARPSYNC.ALL ;  /* 0x0000000000000948 */ /* 0x000fea0003800000 */
[----:B------:R2:W3:Y:S04]  /*7180*/  @P0 LDSM.16.M88.4 R52, [R4+UR48+0x400] ;  /* 0x000400300434083b */ /* 0x0004e80008000200 */
[----:B------:R2:W4:Y:S04]  /*7190*/  @P0 LDSM.16.M88.4 R48, [R3+0x400] ;  /* 0x000400000330083b */ /* 0x0005280000000200 */
[----:B------:R2:W1:Y:S04]  /*71a0*/  @P0 LDSM.16.M88.4 R40, [R2+0x400] ;  /* 0x000400000228083b */ /* 0x0004680000000200 */
[----:B------:R2:W1:Y:S02]  /*71b0*/  @P0 LDSM.16.M88.4 R44, [R0+0x400] ;  /* 0x00040000002c083b */ /* 0x0004640000000200 */
.L_x_114:
[----:B------:R-:W-:Y:S05]  /*71c0*/  BSYNC B1 ;  /* 0x0000000000017941 */ /* 0x000fea0003800000 */
.L_x_113:
[----:B--2---:R-:W-:Y:S05]  /*71d0*/  VIADD R0, R34, 0x40 ;  /* 0x0000004022007836 */ /* 0x004fea0000000000 */
        /* <DEDUP_REMOVED lines=20> */
.L_x_118:
[----:B------:R-:W-:Y:S01]  /*7320*/  ISETP.NE.AND P6, PT, R81, RZ, PT ;  /* 0x000000ff5100720c */ /* 0x000fe20003fc5270 */
[----:B------:R-:W-:Y:S05]  /*7330*/  WARPSYNC.ALL ;  /* 0x0000000000007948 */ /* 0x000fea0003800000 */
[----:B------:R-:W-:Y:S01]  /*7340*/  R2UR UR4, R34 ;  /* 0x00000000220472ca */ /* 0x000fe200000e0000 */
[----:B------:R-:W-:Y:S01]  /*7350*/  IMAD.U32 R0, RZ, RZ, UR40 ;  /* 0x00000028ff007e24 */ /* 0x000fe2000f8e00ff */
[----:B---3--:R-:W-:Y:S01]  /*7360*/  LOP3.LUT R20, R52, 0xffffe000, RZ, 0xc0, !PT ;  /* 0xffffe00034147812 */ /* 0x008fe200078ec0ff */
        /* <DEDUP_REMOVED lines=24> */
[----:B----4-:R-:W-:Y:S01]  /*74f0*/  LOP3.LUT R18, R48, 0xffffe000, RZ, 0xc0, !PT ;  /* 0xffffe00030127812 */ /* 0x010fe200078ec0ff */
        /* <DEDUP_REMOVED lines=68> */
.L_x_120:
[----:B------:R-:W-:Y:S05]  /*7940*/  BSYNC.RECONVERGENT B0 ;  /* 0x0000000000007941 */ /* 0x000fea0003800200 */
.L_x_119:
        /* <DEDUP_REMOVED lines=12> */
[----:B------:R-:W-:Y:S04]  /*7a10*/  @P1 IMAD R87, R87, 0x2000, R88 ;  /* 0x0000200057571824 */ /* 0x000fe800078e0258 */
[----:B------:R-:W-:Y:S05]  /*7a20*/  @P1 VIADD R3, R87, UR48 ;  /* 0x0000003057031c36 */ /* 0x000fea0008000000 */
[----:B------:R-:W-:Y:S01]  /*7a30*/  @P1 IADD3 R91, PT, PT, R91, R3, RZ ;  /* 0x000000035b5b1210 */ /* 0x000fe20007ffe0ff */
[----:B------:R-:W-:Y:S01]  /*7a40*/  @P1 IMAD.IADD R3, R75, 0x1, R3 ;  /* 0x000000014b031824 */ /* 0x000fe200078e0203 */
[----:B------:R-:W-:Y:S06]  /*7a50*/  @P0 BRA `(.L_x_124) ;  /* 0x00000000000c0947 */ /* 0x000fec0003800000 */
[----:B------:R-:W-:Y:S04]  /*7a60*/  SHF.L.U32 R0, R74, 0x1f, RZ ;  /* 0x0000001f4a007819 */ /* 0x000fe800000006ff */
[----:B------:R-:W2:Y:S02]  /*7a70*/  SYNCS.PHASECHK.TRANS64.TRYWAIT P0, [R2+URZ+0x80], R0 ;  /* 0x00008000020075a7 */ /* 0x000ea400080011ff */
[----:B--2---:R-:W-:Y:S05]  /*7a80*/  @!P0 BRA `(.L_x_125) ;  /* 0x00000018000c8947 */ /* 0x004fea0003800000 */
.L_x_124:
[----:B------:R-:W-:Y:S05]  /*7a90*/  BSYNC B0 ;  /* 0x0000000000007941 */ /* 0x000fea0003800000 */
.L_x_123:
[----:B------:R-:W-:Y:S11]  /*7aa0*/  ISETP.NE.AND P0, PT, R90, RZ, PT ;  /* 0x000000ff5a00720c */ /* 0x000ff60003f05270 */
[----:B------:R-:W-:Y:S02]  /*7ab0*/  @!UPT UIADD3 URZ, UPT, UPT, URZ, URZ, URZ ;  /* 0x000000fffffff290 */ /* 0x000fe4000fffe0ff */
[----:B--2---:R-:W-:Y:S01]  /*7ac0*/  @P0 IADD3 R0, PT, PT, R75, R91, RZ ;  /* 0x0000005b4b000210 */ /* 0x004fe20007ffe0ff */
[----:B------:R-:W-:Y:S05]  /*7ad0*/  @P0 WARPSYNC.ALL ;  /* 0x0000000000000948 */ /* 0x000fea0003800000 */
[----:B------:R2:W3:Y:S04]  /*7ae0*/  @P0 LDSM.16.M88.4 R52, [R87+UR48+0x400] ;  /* 0x000400305734083b */ /* 0x0004e80008000200 */
[----:B------:R2:W4:Y:S04]  /*7af0*/  @P0 LDSM.16.M88.4 R48, [R3+0x400] ;  /* 0x000400000330083b */ /* 0x0005280000000200 */
[----:B------:R2:W1:Y:S04]  /*7b00*/  @P0 LDSM.16.M88.4 R40, [R91+0x400] ;  /* 0x000400005b28083b */ /* 0x0004680000000200 */
[----:B------:R2:W1:Y:S02]  /*7b10*/  @P0 LDSM.16.M88.4 R44, [R0+0x400] ;  /* 0x00040000002c083b */ /* 0x0004640000000200 */
.L_x_122:
[----:B------:R-:W-:Y:S05]  /*7b20*/  BSYNC B1 ;  /* 0x0000000000017941 */ /* 0x000fea0003800000 */
.L_x_121:
        /* <DEDUP_REMOVED lines=21> */
.L_x_126:
[----:B------:R-:W-:Y:S01]  /*7c80*/  ISETP.NE.AND P0, PT, R77, RZ, PT ;  /* 0x000000ff4d00720c */ /* 0x000fe20003f05270 */
[----:B------:R-:W-:Y:S05]  /*7c90*/  WARPSYNC.ALL ;  /* 0x0000000000007948 */ /* 0x000fea0003800000 */
[----:B------:R-:W-:Y:S01]  /*7ca0*/  R2UR UR4, R34 ;  /* 0x00000000220472ca */ /* 0x000fe200000e0000 */
[----:B------:R-:W-:Y:S01]  /*7cb0*/  BSSY.RECONVERGENT B0, `(.L_x_127) ;  /* 0x000005c000007945 */ /* 0x000fe20003800200 */
[----:B------:R-:W-:Y:S02]  /*7cc0*/  R2UR UR5, R84 ;  /* 0x00000000540572ca */ /* 0x000fe400000e0000 */
[----:B---3--:R-:W-:Y:S02]  /*7cd0*/  LOP3.LUT R0, R52, 0xffffe000, RZ, 0xc0, !PT ;  /* 0xffffe00034007812 */ /* 0x008fe400078ec0ff */
[----:B------:R-:W-:Y:S02]  /*7ce0*/  LOP3.LUT R2, R53, 0xffffe000, RZ, 0xc0, !PT ;  /* 0xffffe00035027812 */ /* 0x000fe400078ec0ff */
[----:B------:R-:W-:Y:S02]  /*7cf0*/  LOP3.LUT R3, R54, 0xffffe000, RZ, 0xc0, !PT ;  /* 0xffffe00036037812 */ /* 0x000fe400078ec0ff */
[----:B------:R-:W-:Y:S02]  /*7d00*/  LOP3.LUT R20, R55, 0xffffe000, RZ, 0xc0, !PT ;  /* 0xffffe00037147812 */ /* 0x000fe400078ec0ff */
[----:B----4-:R-:W-:Y:S01]  /*7d10*/  LOP3.LUT R21, R48, 0xffffe000, RZ, 0xc0, !PT ;  /* 0xffffe00030157812 */ /* 0x010fe200078ec0ff */
[----:B-1----:R-:W1:Y:S01]  /*7d20*/  LDTM.16dp128bit.x8 R4, tmem[UR4+0x60] ;  /* 0x00006004000479ee */ /* 0x002e620008180000 */
[----:B------:R-:W-:Y:S01]  /*7d30*/  LOP3.LUT R34, R49, 0xffffe000, RZ, 0xc0, !PT ;  /* 0xffffe00031227812 */ /* 0x000fe200078ec0ff */
[----:B------:R-:W-:Y:S01]  /*7d40*/  UIADD3 UR5, UPT, UPT, UR5, 0x110, URZ ;  /* 0x0000011005057890 */ /* 0x000fe2000fffe0ff */
[----:B------:R-:W-:Y:S01]  /*7d50*/  LOP3.LUT R36, R50, 0xffffe000, RZ, 0xc0, !PT ;  /* 0xffffe00032247812 */ /* 0x000fe200078ec0ff */
[----:B------:R-:W-:Y:S01]  /*7d60*/  NOP ;  /* 0x0000000000007918 */ /* 0x000fe20000000000 */
[----:B------:R-:W-:Y:S01]  /*7d70*/  LOP3.LUT R37, R51, 0xffffe000, RZ, 0xc0, !PT ;  /* 0xffffe00033257812 */ /* 0x000fe200078ec0ff */
[----:B------:R-:W-:Y:S01]  /*7d80*/  UPRMT UR5, UR37, 0x654, UR5 ;  /* 0x0000065425057896 */ /* 0x000fe20008000005 */
[----:B------:R-:W-:Y:S02]  /*7d90*/  LOP3.LUT R38, R40, 0xffffe000, RZ, 0xc0, !PT ;  /* 0xffffe00028267812 */ /* 0x000fe400078ec0ff */
[----:B------:R-:W-:Y:S02]  /*7da0*/  LOP3.LUT R39, R41, 0xffffe000, RZ, 0xc0, !PT ;  /* 0xffffe00029277812 */ /* 0x000fe400078ec0ff */
[----:B------:R-:W-:Y:S02]  /*7db0*/  LOP3.LUT R40, R42, 0xffffe000, RZ, 0xc0, !PT ;  /* 0xffffe0002a287812 */ /* 0x000fe400078ec0ff */
[----:B------:R-:W-:Y:S02]  /*7dc0*/  LOP3.LUT R41, R43, 0xffffe000, RZ, 0xc0, !PT ;  /* 0xffffe0002b297812 */ /* 0x000fe400078ec0ff */
[----:B------:R-:W-:Y:S01]  /*7dd0*/  LOP3.LUT R42, R44, 0xffffe000, RZ, 0xc0, !PT ;  /* 0xffffe0002c2a7812 */ /* 0x000fe200078ec0ff */
[----:B-1----:R-:W-:Y:S01]  /*7de0*/  SYNCS.ARRIVE.TRANS64.RED.A1T0 RZ, [UR5], RZ ;  /* 0x000000ffffff79a7 */ /* 0x002fe20008100405 */
[----:B------:R-:W-:Y:S02]  /*7df0*/  LOP3.LUT R43, R45, 0xffffe000, RZ, 0xc0, !PT ;  /* 0xffffe0002d2b7812 */ /* 0x000fe400078ec0ff */
[----:B------:R-:W-:Y:S02]  /*7e00*/  LOP3.LUT R44, R46, 0xffffe000, RZ, 0xc0, !PT ;  /* 0xffffe0002e2c7812 */ /* 0x000fe400078ec0ff */
[----:B------:R-:W-:Y:S01]  /*7e10*/  LOP3.LUT R45, R47, 0xffffe000, RZ, 0xc0, !PT ;  /* 0xffffe0002f2d7812 */ /* 0x000fe200078ec0ff */
[C---:B------:R-:W-:Y:S01]  /*7e20*/  FMUL R4, R33.reuse, R4 ;  /* 0x0000000421047220 */ /* 0x040fe20000400000 */
[C---:B------:R-:W-:Y:S01]  /*7e30*/  FMUL R5, R33.reuse, R5 ;  /* 0x0000000521057220 */ /* 0x040fe20000400000 */
[C---:B------:R-:W-:Y:S01]  /*7e40*/  FMUL R6, R33.reuse, R6 ;  /* 0x0000000621067220 */ /* 0x040fe20000400000 */
[----:B------:R-:W-:Y:S01]  /*7e50*/  FMUL R7, R33, R7 ;  /* 0x0000000721077220 */ /* 0x000fe20000400000 */
[----:B------:R-:W-:Y:S01]  /*7e60*/  FFMA R4, R35, R0, R4 ;  /* 0x0000000023047223 */ /* 0x000fe20000000004 */
[----:B------:R-:W-:Y:S01]  /*7e70*/  FMUL R8, R33, R8 ;  /* 0x0000000821087220 */ /* 0x000fe20000400000 */
[----:B------:R-:W-:Y:S01]  /*7e80*/  FFMA R5, R35, R2, R5 ;  /* 0x0000000223057223 */ /* 0x000fe20000000005 */
[----:B------:R-:W-:Y:S01]  /*7e90*/  FMUL R9, R33, R9 ;  /* 0x0000000921097220 */ /* 0x000fe20000400000 */
[----:B------:R-:W-:Y:S01]  /*7ea0*/  FFMA R6, R35, R3, R6 ;  /* 0x0000000323067223 */ /* 0x000fe20000000006 */
[----:B------:R-:W-:Y:S01]  /*7eb0*/  F2FP.TF32.F32.PACK_B R4, R4 ;  /* 0x00000004ff04723e */ /* 0x000fe200024050ff */
[----:B------:R-:W-:Y:S01]  /*7ec0*/  FMUL R10, R33, R10 ;  /* 0x0000000a210a7220 */ /* 0x000fe20000400000 */
[----:B------:R-:W-:Y:S01]  /*7ed0*/  F2FP.TF32.F32.PACK_B R5, R5 ;  /* 0x00000005ff05723e */ /* 0x000fe200024050ff */
[----:B------:R-:W-:Y:S01]  /*7ee0*/  FFMA R7, R35, R20, R7 ;  /* 0x0000001423077223 */ /* 0x000fe20000000007 */
[----:B------:R-:W-:Y:S01]  /*7ef0*/  FMUL R11, R33, R11 ;  /* 0x0000000b210b7220 */ /* 0x000fe20000400000 */
        /* <DEDUP_REMOVED lines=8> */
[----:B------:R-:W-:Y:S01]  /*7f80*/  F2FP.TF32.F32.PACK_B R6, R6 ;  /* 0x00000006ff06723e */ /* 0x000fe200024050ff */
[----:B------:R-:W-:Y:S01]  /*7f90*/  FFMA R12, R35, R38, R12 ;  /* 0x00000026230c7223 */ /* 0x000fe2000000000c */
[----:B------:R-:W-:Y:S01]  /*7fa0*/  F2FP.TF32.F32.PACK_B R7, R7 ;  /* 0x00000007ff07723e */ /* 0x000fe200024050ff */
[----:B------:R-:W-:Y:S01]  /*7fb0*/  FMUL R16, R33, R16 ;  /* 0x0000001021107220 */ /* 0x000fe20000400000 */
[----:B------:R-:W-:Y:S01]  /*7fc0*/  FFMA R13, R35, R39, R13 ;  /* 0x00000027230d7223 */ /* 0x000fe2000000000d */
[----:B------:R-:W-:Y:S01]  /*7fd0*/  FMUL R17, R33, R17 ;  /* 0x0000001121117220 */ /* 0x000fe20000400000 */
[----:B------:R-:W-:Y:S01]  /*7fe0*/  FFMA R14, R35, R40, R14 ;  /* 0x00000028230e7223 */ /* 0x000fe2000000000e */
[----:B------:R1:W-:Y:S01]  /*7ff0*/  STSM.16.M88.4 [R83+0x6400], R4 ;  /* 0x0064000453007844 */ /* 0x0003e20000000200 */
[----:B------:R-:W-:Y:S01]  /*8000*/  FMUL R18, R33, R18 ;  /* 0x0000001221127220 */ /* 0x000fe20000400000 */
[----:B------:R-:W-:Y:S01]  /*8010*/  FFMA R15, R35, R41, R15 ;  /* 0x00000029230f7223 */ /* 0x000fe2000000000f */
[----:B------:R-:W-:Y:S01]  /*8020*/  FMUL R19, R33, R19 ;  /* 0x0000001321137220 */ /* 0x000fe20000400000 */
[----:B------:R-:W-:Y:S01]  /*8030*/  F2FP.TF32.F32.PACK_B R8, R8 ;  /* 0x00000008ff08723e */ /* 0x000fe200024050ff */
[C---:B------:R-:W-:Y:S01]  /*8040*/  FFMA R16, R35.reuse, R42, R16 ;  /* 0x0000002a23107223 */ /* 0x040fe20000000010 */
[----:B------:R-:W-:Y:S01]  /*8050*/  F2FP.TF32.F32.PACK_B R9, R9 ;  /* 0x00000009ff09723e */ /* 0x000fe200024050ff */
[C---:B------:R-:W-:Y:S01]  /*8060*/  FFMA R17, R35.reuse, R43, R17 ;  /* 0x0000002b23117223 */ /* 0x040fe20000000011 */
[----:B------:R-:W-:Y:S01]  /*8070*/  F2FP.TF32.F32.PACK_B R10, R10 ;  /* 0x0000000aff0a723e */ /* 0x000fe200024050ff */
[C---:B------:R-:W-:Y:S01]  /*8080*/  FFMA R18, R35.reuse, R44, R18 ;  /* 0x0000002c23127223 */ /* 0x040fe20000000012 */
[----:B------:R-:W-:Y:S01]  /*8090*/  F2FP.TF32.F32.PACK_B R11, R11 ;  /* 0x0000000bff0b723e */ /* 0x000fe200024050ff */
[----:B------:R-:W-:Y:S01]  /*80a0*/  FFMA R19, R35, R45, R19 ;  /* 0x0000002d23137223 */ /* 0x000fe20000000013 */
[----:B------:R-:W-:Y:S02]  /*80b0*/  F2FP.TF32.F32.PACK_B R12, R12 ;  /* 0x0000000cff0c723e */ /* 0x000fe400024050ff */
[----:B------:R-:W-:Y:S01]  /*80c0*/  F2FP.TF32.F32.PACK_B R13, R13 ;  /* 0x0000000dff0d723e */ /* 0x000fe200024050ff */
[----:B------:R1:W-:Y:S01]  /*80d0*/  STSM.16.M88.4 [R82+0x6400], R8 ;  /* 0x0064000852007844 */ /* 0x0003e20000000200 */
[----:B------:R-:W-:Y:S02]  /*80e0*/  F2FP.TF32.F32.PACK_B R14, R14 ;  /* 0x0000000eff0e723e */ /* 0x000fe400024050ff */
[----:B------:R-:W-:Y:S02]  /*80f0*/  F2FP.TF32.F32.PACK_B R15, R15 ;  /* 0x0000000fff0f723e */ /* 0x000fe400024050ff */
[----:B------:R-:W-:Y:S02]  /*8100*/  F2FP.TF32.F32.PACK_B R16, R16 ;  /* 0x00000010ff10723e */ /* 0x000fe400024050ff */
[----:B------:R-:W-:Y:S01]  /*8110*/  F2FP.TF32.F32.PACK_B R17, R17 ;  /* 0x00000011ff11723e */ /* 0x000fe200024050ff */
[----:B------:R1:W-:Y:S01]  /*8120*/  STSM.16.M88.4 [R85+0x6000], R12 ;  /* 0x0060000c55007844 */ /* 0x0003e20000000200 */
[----:B------:R-:W-:Y:S02]  /*8130*/  F2FP.TF32.F32.PACK_B R18, R18 ;  /* 0x00000012ff12723e */ /* 0x000fe400024050ff */
[----:B------:R-:W-:Y:S05]  /*8140*/  F2FP.TF32.F32.PACK_B R19, R19 ;  /* 0x00000013ff13723e */ /* 0x000fea00024050ff */
        /* <DEDUP_REMOVED lines=18> */
.L_x_128:
[----:B------:R-:W-:Y:S05]  /*8270*/  BSYNC.RECONVERGENT B0 ;  /* 0x0000000000007941 */ /* 0x000fea0003800200 */
.L_x_127:
[----:B------:R-:W-:Y:S01]  /*8280*/  BAR.SYNC.DEFER_BLOCKING 0x1, 0x80 ;  /* 0x0042000000007b1d */ /* 0x000fe20000010000 */
[----:B------:R-:W-:Y:S01]  /*8290*/  UISETP.NE.AND UP0, UPT, UR49, -0x4, UPT ;  /* 0xfffffffc3100788c */ /* 0x000fe2000bf05270 */
[----:B------:R-:W-:Y:S08]  /*82a0*/  IADD3 R31, PT, PT, R31, 0x1, RZ ;  /* 0x000000011f1f7810 */ /* 0x000ff00007ffe0ff */
[----:B------:R-:W-:Y:S05]  /*82b0*/  BRA.U !UP0, `(.L_x_129) ;  /* 0x0000000108287547 */ /* 0x000fea000b800000 */
[----:B------:R-:W-:Y:S01]  /*82c0*/  ISETP.NE.AND P0, PT, R81, RZ, PT ;  /* 0x000000ff5100720c */ /* 0x000fe20003f05270 */
[----:B------:R-:W-:Y:S01]  /*82d0*/  IMAD.U32 R2, RZ, RZ, UR51 ;  /* 0x00000033ff027e24 */ /* 0x000fe2000f8e00ff */
[----:B------:R-:W-:Y:S01]  /*82e0*/  UIADD3 UR51, UPT, UPT, UR51, 0x1, URZ ;  /* 0x0000000133337890 */ /* 0x000fe2000fffe0ff */
[----:B------:R-:W-:Y:S03]  /*82f0*/  IMAD.U32 R0, RZ, RZ, UR37 ;  /* 0x00000025ff007e24 */ /* 0x000fe6000f8e00ff */
[----:B------:R-:W-:Y:S04]  /*8300*/  UISETP.NE.AND UP0, UPT, UR51, 0x4, UPT ;  /* 0x000000043300788c */ /* 0x000fe8000bf05270 */
[----:B------:R-:W-:Y:S03]  /*8310*/  USEL UR51, UR51, URZ, UP0 ;  /* 0x000000ff33337287 */ /* 0x000fe60008000000 */
[----:B------:R-:W-:Y:S05]  /*8320*/  @P0 LEA R2, R2, UR48, 0x3 ;  /* 0x0000003002020c11 */ /* 0x000fea000f8e18ff */
[----:B------:R-:W-:Y:S05]  /*8330*/  @P0 VIADD R2, R2, 0xa0 ;  /* 0x000000a002020836 */ /* 0x000fea0000000000 */
[----:B------:R-:W-:Y:S04]  /*8340*/  @P0 PRMT R0, R0, 0x654, R2 ;  /* 0x0000065400000816 */ /* 0x000fe80000000002 */
[----:B------:R2:W-:Y:S03]  /*8350*/  @P0 SYNCS.ARRIVE.TRANS64.RED.A1T0 RZ, [R0+URZ], RZ ;  /* 0x000000ff00ff09a7 */ /* 0x0005e600081004ff */
.L_x_129:
[----:B------:R-:W-:Y:S01]  /*8360*/  ISETP.NE.AND P2, PT, R78, RZ, PT ;  /* 0x000000ff4e00720c */ /* 0x000fe20003f45270 */
[----:B------:R-:W-:Y:S01]  /*8370*/  UIADD3 UR49, UPT, UPT, UR49, 0x4, URZ ;  /* 0x0000000431317890 */ /* 0x000fe2000fffe0ff */
[----:B------:R-:W-:Y:S01]  /*8380*/  ISETP.NE.AND P0, PT, R80, 0x2, PT ;  /* 0x000000025000780c */ /* 0x000fe20003f05270 */
[----:B-1----:R-:W-:Y:S01]  /*8390*/  IMAD.IADD R14, R29, 0x1, R62 ;  /* 0x000000011d0e7824 */ /* 0x002fe200078e023e */
[----:B------:R-:W-:Y:S01]  /*83a0*/  ISETP.NE.AND P1, PT, R31, 0x4, PT ;  /* 0x000000041f00780c */ /* 0x000fe20003f25270 */
[----:B------:R-:W-:Y:S01]  /*83b0*/  IMAD.IADD R15, R30, 0x1, R63 ;  /* 0x000000011e0f7824 */ /* 0x000fe200078e023f */
[----:B------:R-:W-:Y:S02]  /*83c0*/  SEL R2, RZ, 0x1, P0 ;  /* 0x00000001ff027807 */ /* 0x000fe40000000000 */
[----:B--2---:R-:W-:Y:S02]  /*83d0*/  SEL R0, RZ, 0x1, P1 ;  /* 0x00000001ff007807 */ /* 0x004fe40000800000 */
[----:B------:R-:W-:Y:S02]  /*83e0*/  LOP3.LUT R72, R72, R2, RZ, 0x3c, !PT ;  /* 0x0000000248487212 */ /* 0x000fe400078e3cff */
[----:B------:R-:W-:Y:S02]  /*83f0*/  LOP3.LUT R73, R73, R0, RZ, 0x3c, !PT ;  /* 0x0000000049497212 */ /* 0x000fe400078e3cff */
[----:B------:R-:W-:Y:S02]  /*8400*/  @P2 R2UR UR36, R71 ;  /* 0x00000000472422ca */ /* 0x000fe400000e0000 */
[----:B------:R-:W-:Y:S02]  /*8410*/  SEL R80, R80, RZ, P0 ;  /* 0x000000ff50507207 */ /* 0x000fe40000000000 */
[----:B------:R-:W-:Y:S01]  /*8420*/  SEL R31, R31, RZ, P1 ;  /* 0x000000ff1f1f7207 */ /* 0x000fe20000800000 */
[----:B------:R-:W-:Y:S10]  /*8430*/  @P2 BRA `(.L_x_130) ;  /* 0xffffffcc00082947 */ /* 0x000ff4000383ffff */
[----:B------:R-:W-:-:S09]  /*8440*/  UISETP.NE.AND UP0, UPT, UR50, URZ, UPT ;  /* 0x000000ff3200728c */ /* 0x000fd2000bf05270 */
[----:B------:R-:W-:Y:S05]  /*8450*/  BRA.U !UP0, `(.L_x_131) ;  /* 0x0000000108487547 */ /* 0x000fea000b800000 */
[----:B------:R-:W1:Y:S02]  /*8460*/  LDCU.64 UR4, c[0x0][0x890] ;  /* 0x00011200ff0477ac */ /* 0x000e640008000a00 */
[----:B-1----:R-:W-:-:S04]  /*8470*/  UISETP.NE.U32.AND UP0, UPT, UR4, URZ, UPT ;  /* 0x000000ff0400728c */ /* 0x002fc8000bf05070 */
[----:B------:R-:W-:-:S09]  /*8480*/  UISETP.NE.AND.EX UP0, UPT, UR5, URZ, UPT, UP0 ;  /* 0x000000ff0500728c */ /* 0x000fd2000bf05300 */
[----:B------:R-:W-:Y:S05]  /*8490*/  BRA.U UP0, `(.L_x_132) ;  /* 0x00000001000c7547 */ /* 0x000fea000b800000 */
[----:B------:R-:W-:-:S13]  /*84a0*/  FSETP.NEU.AND P0, PT, R35, RZ, PT ;  /* 0x000000ff2300720b */ /* 0x000fda0003f0d000 */
[----:B------:R-:W-:Y:S05]  /*84b0*/  @!P0 EXIT ;  /* 0x000000000000894d */ /* 0x000fea0003800000 */
[----:B------:R-:W-:Y:S05]  /*84c0*/  BRA `(.L_x_131) ;  /* 0x00000000002c7947 */ /* 0x000fea0003800000 */
.L_x_132:
[----:B------:R-:W-:Y:S01]  /*84d0*/  ISETP.NE.AND P0, PT, R79, RZ, PT ;  /* 0x000000ff4f00720c */ /* 0x000fe20003f05270 */
[----:B------:R-:W-:-:S12]  /*84e0*/  BSSY.RECONVERGENT B0, `(.L_x_131) ;  /* 0x0000009000007945 */ /* 0x000fd80003800200 */
[----:B------:R-:W-:Y:S05]  /*84f0*/  @P0 BRA `(.L_x_133) ;  /* 0x0000000000140947 */ /* 0x000fea0003800000 */
[----:B------:R-:W1:Y:S02]  /*8500*/  LDCU.64 UR4, c[0x0][0x888] ;  /* 0x00011100ff0477ac */ /* 0x000e640008000a00 */
[----:B-1----:R-:W-:-:S04]  /*8510*/  ISETP.NE.U32.AND P0, PT, RZ, UR4, PT ;  /* 0x00000004ff007c0c */ /* 0x002fc8000bf05070 */
[----:B------:R-:W-:-:S13]  /*8520*/  ISETP.NE.AND.EX P0, PT, RZ, UR5, PT, P0 ;  /* 0x00000005ff007c0c */ /* 0x000fda000bf05300 */
[----:B------:R-:W-:Y:S05]  /*8530*/  @!P0 EXIT ;  /* 0x000000000000894d */ /* 0x000fea0003800000 */
[----:B------:R-:W-:Y:S05]  /*8540*/  BRA `(.L_x_134) ;  /* 0x0000000000087947 */ /* 0x000fea0003800000 */
.L_x_133:
[----:B------:R-:W-:-:S13]  /*8550*/  FSETP.NEU.AND P0, PT, R35, RZ, PT ;  /* 0x000000ff2300720b */ /* 0x000fda0003f0d000 */
[----:B------:R-:W-:Y:S05]  /*8560*/  @!P0 EXIT ;  /* 0x000000000000894d */ /* 0x000fea0003800000 */
.L_x_134:
[----:B------:R-:W-:Y:S05]  /*8570*/  BSYNC.RECONVERGENT B0 ;  /* 0x0000000000007941 */ /* 0x000fea0003800200 */
.L_x_131:
[----:B------:R-:W-:Y:S01]  /*8580*/  ULEA UR4, UR51, UR48, 0x3 ;  /* 0x0000003033047291 */ /* 0x000fe2000f8e18ff */
[----:B------:R-:W-:-:S04]  /*8590*/  DEPBAR.LE SB0, 0x0 ;  /* 0x000080000000791a */ /* 0x000fc80000000000 */
[----:B------:R-:W-:-:S04]  /*85a0*/  UIADD3 UR4, UPT, UPT, UR4, 0xa0, URZ ;  /* 0x000000a004047890 */ /* 0x000fc8000fffe0ff */
[----:B------:R-:W-:-:S09]  /*85b0*/  UPRMT UR4, UR37, 0x654, UR4 ;  /* 0x0000065425047896 */ /* 0x000fd20008000004 */
[----:B------:R-:W-:Y:S01]  /*85c0*/  SYNCS.ARRIVE.TRANS64.RED.A1T0 RZ, [UR4], RZ ;  /* 0x000000ffffff79a7 */ /* 0x000fe20008100404 */
[----:B------:R-:W-:Y:S05]  /*85d0*/  EXIT ;  /* 0x000000000000794d */ /* 0x000fea0003800000 */
.L_x_19:
[----:B--2---:R2:W1:Y:S02]  /*85e0*/  SYNCS.PHASECHK.TRANS64.TRYWAIT P0, [R2+URZ+0x140], R3 ;  /* 0x00014003020075a7 */ /* 0x00446400080011ff */
[----:B-1----:R-:W-:Y:S05]  /*85f0*/  @!P0 NANOSLEEP.SYNCS 0x989680 ;  /* 0x009896800000895d */ /* 0x002fea0003900000 */
[----:B------:R-:W1:Y:S02]  /*8600*/  @!P0 SYNCS.PHASECHK.TRANS64 P0, [R2+URZ+0x140], R3 ;  /* 0x00014003020085a7 */ /* 0x000e6400080010ff */
[----:B-1----:R-:W-:Y:S05]  /*8610*/  @!P0 BRA `(.L_x_19) ;  /* 0xfffffffc00f08947 */ /* 0x002fea000383ffff */
[----:B------:R-:W-:Y:S05]  /*8620*/  BRA `(.L_x_135) ;  /* 0xffffff90000c7947 */ /* 0x000fea000383ffff */
.L_x_22:
[----:B-1----:R-:W-:-:S07]  /*8630*/  MOV R2, UR33 ;  /* 0x0000002100027c02 */ /* 0x002fce0008000f00 */
.L_x_136:
[----:B-1----:R1:W2:Y:S02]  /*8640*/  SYNCS.PHASECHK.TRANS64.TRYWAIT P0, [R2+URZ+0x40], R4 ;  /* 0x00004004020075a7 */ /* 0x0022a400080011ff */
[----:B--2---:R-:W-:Y:S05]  /*8650*/  @!P0 NANOSLEEP.SYNCS 0x989680 ;  /* 0x009896800000895d */ /* 0x004fea0003900000 */
[----:B------:R-:W2:Y:S02]  /*8660*/  @!P0 SYNCS.PHASECHK.TRANS64 P0, [R2+URZ+0x40], R4 ;  /* 0x00004004020085a7 */ /* 0x000ea400080010ff */
[----:B--2---:R-:W-:Y:S05]  /*8670*/  @!P0 BRA `(.L_x_136) ;  /* 0xfffffffc00f08947 */ /* 0x004fea000383ffff */
[----:B------:R-:W-:Y:S05]  /*8680*/  BRA `(.L_x_21) ;  /* 0xffffff9000607947 */ /* 0x000fea000383ffff */
.L_x_28:
[----:B-1----:R-:W-:-:S07]  /*8690*/  MOV R2, UR25 ;  /* 0x0000001900027c02 */ /* 0x002fce0008000f00 */
.L_x_137:
[----:B-1----:R1:W2:Y:S02]  /*86a0*/  SYNCS.PHASECHK.TRANS64.TRYWAIT P0, [R2+URZ+0x40], R4 ;  /* 0x00004004020075a7 */ /* 0x0022a400080011ff */
[----:B--2---:R-:W-:Y:S05]  /*86b0*/  @!P0 NANOSLEEP.SYNCS 0x989680 ;  /* 0x009896800000895d */ /* 0x004fea0003900000 */
[----:B------:R-:W2:Y:S02]  /*86c0*/  @!P0 SYNCS.PHASECHK.TRANS64 P0, [R2+URZ+0x40], R4 ;  /* 0x00004004020085a7 */ /* 0x000ea400080010ff */
[----:B--2---:R-:W-:Y:S05]  /*86d0*/  @!P0 BRA `(.L_x_137) ;  /* 0xfffffffc00f08947 */ /* 0x004fea000383ffff */
[----:B------:R-:W-:Y:S05]  /*86e0*/  BRA `(.L_x_27) ;  /* 0xffffff9400207947 */ /* 0x000fea000383ffff */
.L_x_32:
[----:B-1----:R1:W2:Y:S02]  /*86f0*/  SYNCS.PHASECHK.TRANS64.TRYWAIT P0, [R2+URZ+0xd0], R3 ;  /* 0x0000d003020075a7 */ /* 0x0022a400080011ff */
[----:B--2---:R-:W-:Y:S05]  /*8700*/  @!P0 NANOSLEEP.SYNCS 0x989680 ;  /* 0x009896800000895d */ /* 0x004fea0003900000 */
[----:B------:R-:W2:Y:S02]  /*8710*/  @!P0 SYNCS.PHASECHK.TRANS64 P0, [R2+URZ+0xd0], R3 ;  /* 0x0000d003020085a7 */ /* 0x000ea400080010ff */
[----:B--2---:R-:W-:Y:S05]  /*8720*/  @!P0 BRA `(.L_x_32) ;  /* 0xfffffffc00f08947 */ /* 0x004fea000383ffff */
[----:B------:R-:W-:Y:S05]  /*8730*/  BRA `(.L_x_138) ;  /* 0xffffff9400c47947 */ /* 0x000fea000383ffff */
.L_x_36:
[----:B----4-:R-:W-:-:S07]  /*8740*/  MOV R0, UR5 ;  /* 0x0000000500007c02 */ /* 0x010fce0008000f00 */
.L_x_139:
[----:B-1----:R1:W2:Y:S02]  /*8750*/  SYNCS.PHASECHK.TRANS64.TRYWAIT P0, [R0+URZ], R2 ;  /* 0x00000002000075a7 */ /* 0x0022a400080011ff */
[----:B--2---:R-:W-:Y:S05]  /*8760*/  @!P0 NANOSLEEP.SYNCS 0x989680 ;  /* 0x009896800000895d */ /* 0x004fea0003900000 */
[----:B------:R-:W2:Y:S02]  /*8770*/  @!P0 SYNCS.PHASECHK.TRANS64 P0, [R0+URZ], R2 ;  /* 0x00000002000085a7 */ /* 0x000ea400080010ff */
[----:B--2---:R-:W-:Y:S05]  /*8780*/  @!P0 BRA `(.L_x_139) ;  /* 0xfffffffc00f08947 */ /* 0x004fea000383ffff */
[----:B------:R-:W-:Y:S05]  /*8790*/  BRA `(.L_x_140) ;  /* 0xffffff9c00347947 */ /* 0x000fea000383ffff */
.L_x_37:
[----:B----4-:R-:W-:-:S07]  /*87a0*/  MOV R0, UR5 ;  /* 0x0000000500007c02 */ /* 0x010fce0008000f00 */
.L_x_141:
[----:B-1----:R1:W2:Y:S02]  /*87b0*/  SYNCS.PHASECHK.TRANS64.TRYWAIT P0, [R0+URZ], R3 ;  /* 0x00000003000075a7 */ /* 0x0022a400080011ff */
[----:B--2---:R-:W-:Y:S05]  /*87c0*/  @!P0 NANOSLEEP.SYNCS 0x989680 ;  /* 0x009896800000895d */ /* 0x004fea0003900000 */
[----:B------:R-:W2:Y:S02]  /*87d0*/  @!P0 SYNCS.PHASECHK.TRANS64 P0, [R0+URZ], R3 ;  /* 0x00000003000085a7 */ /* 0x000ea400080010ff */
[----:B--2---:R-:W-:Y:S05]  /*87e0*/  @!P0 BRA `(.L_x_141) ;  /* 0xfffffffc00f08947 */ /* 0x004fea000383ffff */
[----:B------:R-:W-:Y:S05]  /*87f0*/  BRA `(.L_x_142) ;  /* 0xffffff9c00407947 */ /* 0x000fea000383ffff */
.L_x_38:
[----:B----4-:R-:W-:-:S07]  /*8800*/  MOV R0, UR5 ;  /* 0x0000000500007c02 */ /* 0x010fce0008000f00 */
.L_x_143:
[----:B-1----:R1:W2:Y:S02]  /*8810*/  SYNCS.PHASECHK.TRANS64.TRYWAIT P0, [R0+URZ], R3 ;  /* 0x00000003000075a7 */ /* 0x0022a400080011ff */
[----:B--2---:R-:W-:Y:S05]  /*8820*/  @!P0 NANOSLEEP.SYNCS 0x989680 ;  /* 0x009896800000895d */ /* 0x004fea0003900000 */
[----:B------:R-:W2:Y:S02]  /*8830*/  @!P0 SYNCS.PHASECHK.TRANS64 P0, [R0+URZ], R3 ;  /* 0x00000003000085a7 */ /* 0x000ea400080010ff */
[----:B--2---:R-:W-:Y:S05]  /*8840*/  @!P0 BRA `(.L_x_143) ;  /* 0xfffffffc00f08947 */ /* 0x004fea000383ffff */
[----:B------:R-:W-:Y:S05]  /*8850*/  BRA `(.L_x_144) ;  /* 0xffffff9c004c7947 */ /* 0x000fea000383ffff */
.L_x_39:
[----:B----4-:R-:W-:-:S07]  /*8860*/  MOV R0, UR5 ;  /* 0x0000000500007c02 */ /* 0x010fce0008000f00 */
.L_x_145:
[----:B-1----:R1:W2:Y:S02]  /*8870*/  SYNCS.PHASECHK.TRANS64.TRYWAIT P0, [R0+URZ], R3 ;  /* 0x00000003000075a7 */ /* 0x0022a400080011ff */
[----:B--2---:R-:W-:Y:S05]  /*8880*/  @!P0 NANOSLEEP.SYNCS 0x989680 ;  /* 0x009896800000895d */ /* 0x004fea0003900000 */
[----:B------:R-:W2:Y:S02]  /*8890*/  @!P0 SYNCS.PHASECHK.TRANS64 P0, [R0+URZ], R3 ;  /* 0x00000003000085a7 */ /* 0x000ea400080010ff */
[----:B--2---:R-:W-:Y:S05]  /*88a0*/  @!P0 BRA `(.L_x_145) ;  /* 0xfffffffc00f08947 */ /* 0x004fea000383ffff */
[----:B------:R-:W-:Y:S05]  /*88b0*/  BRA `(.L_x_146) ;  /* 0xffffff9c00587947 */ /* 0x000fea000383ffff */
.L_x_40:
[----:B----4-:R-:W-:-:S07]  /*88c0*/  MOV R0, UR5 ;  /* 0x0000000500007c02 */ /* 0x010fce0008000f00 */
.L_x_147:
[----:B-1----:R1:W2:Y:S02]  /*88d0*/  SYNCS.PHASECHK.TRANS64.TRYWAIT P0, [R0+URZ], R3 ;  /* 0x00000003000075a7 */ /* 0x0022a400080011ff */
[----:B--2---:R-:W-:Y:S05]  /*88e0*/  @!P0 NANOSLEEP.SYNCS 0x989680 ;  /* 0x009896800000895d */ /* 0x004fea0003900000 */
[----:B------:R-:W2:Y:S02]  /*88f0*/  @!P0 SYNCS.PHASECHK.TRANS64 P0, [R0+URZ], R3 ;  /* 0x00000003000085a7 */ /* 0x000ea400080010ff */
[----:B--2---:R-:W-:Y:S05]  /*8900*/  @!P0 BRA `(.L_x_147) ;  /* 0xfffffffc00f08947 */ /* 0x004fea000383ffff */
[----:B------:R-:W-:Y:S05]  /*8910*/  BRA `(.L_x_148) ;  /* 0xffffff9c00647947 */ /* 0x000fea000383ffff */
.L_x_41:
[----:B----4-:R-:W-:-:S07]  /*8920*/  MOV R0, UR5 ;  /* 0x0000000500007c02 */ /* 0x010fce0008000f00 */
.L_x_149:
[----:B-1----:R1:W2:Y:S02]  /*8930*/  SYNCS.PHASECHK.TRANS64.TRYWAIT P0, [R0+URZ], R3 ;  /* 0x00000003000075a7 */ /* 0x0022a400080011ff */
[----:B--2---:R-:W-:Y:S05]  /*8940*/  @!P0 NANOSLEEP.SYNCS 0x989680 ;  /* 0x009896800000895d */ /* 0x004fea0003900000 */
[----:B------:R-:W2:Y:S02]  /*8950*/  @!P0 SYNCS.PHASECHK.TRANS64 P0, [R0+URZ], R3 ;  /* 0x00000003000085a7 */ /* 0x000ea400080010ff */
[----:B--2---:R-:W-:Y:S05]  /*8960*/  @!P0 BRA `(.L_x_149) ;  /* 0xfffffffc00f08947 */ /* 0x004fea000383ffff */
[----:B------:R-:W-:Y:S05]  /*8970*/  BRA `(.L_x_150) ;  /* 0xffffff9c00707947 */ /* 0x000fea000383ffff */
.L_x_42:
[----:B----4-:R-:W-:-:S07]  /*8980*/  MOV R0, UR5 ;  /* 0x0000000500007c02 */ /* 0x010fce0008000f00 */
.L_x_151:
[----:B-1----:R1:W2:Y:S02]  /*8990*/  SYNCS.PHASECHK.TRANS64.TRYWAIT P0, [R0+URZ], R3 ;  /* 0x00000003000075a7 */ /* 0x0022a400080011ff */
[----:B--2---:R-:W-:Y:S05]  /*89a0*/  @!P0 NANOSLEEP.SYNCS 0x989680 ;  /* 0x009896800000895d */ /* 0x004fea0003900000 */
[----:B------:R-:W2:Y:S02]  /*89b0*/  @!P0 SYNCS.PHASECHK.TRANS64 P0, [R0+URZ], R3 ;  /* 0x00000003000085a7 */ /* 0x000ea400080010ff */
[----:B--2---:R-:W-:Y:S05]  /*89c0*/  @!P0 BRA `(.L_x_151) ;  /* 0xfffffffc00f08947 */ /* 0x004fea000383ffff */
[----:B------:R-:W-:Y:S05]  /*89d0*/  BRA `(.L_x_152) ;  /* 0xffffff9c007c7947 */ /* 0x000fea000383ffff */
.L_x_45:
[----:B-1----:R1:W2:Y:S02]  /*89e0*/  SYNCS.PHASECHK.TRANS64.TRYWAIT P0, [R0+URZ+0x130], R4 ;  /* 0x00013004000075a7 */ /* 0x0022a400080011ff */
[----:B--2---:R-:W-:Y:S05]  /*89f0*/  @!P0 NANOSLEEP.SYNCS 0x989680 ;  /* 0x009896800000895d */ /* 0x004fea0003900000 */
[----:B------:R-:W2:Y:S02]  /*8a00*/  @!P0 SYNCS.PHASECHK.TRANS64 P0, [R0+URZ+0x130], R4 ;  /* 0x00013004000085a7 */ /* 0x000ea400080010ff */
[----:B--2---:R-:W-:Y:S05]  /*8a10*/  @!P0 BRA `(.L_x_45) ;  /* 0xfffffffc00f08947 */ /* 0x004fea000383ffff */
[----:B------:R-:W-:Y:S05]  /*8a20*/  BRA `(.L_x_153) ;  /* 0xffffff9c00d87947 */ /* 0x000fea000383ffff */
.L_x_46:
[----:B------:R-:W-:-:S07]  /*8a30*/  MOV R0, UR5 ;  /* 0x0000000500007c02 */ /* 0x000fce0008000f00 */
.L_x_154:
[----:B-1----:R1:W2:Y:S02]  /*8a40*/  SYNCS.PHASECHK.TRANS64.TRYWAIT P0, [R0+URZ+0xe0], R5 ;  /* 0x0000e005000075a7 */ /* 0x0022a400080011ff */
[----:B--2---:R-:W-:Y:S05]  /*8a50*/  @!P0 NANOSLEEP.SYNCS 0x989680 ;  /* 0x009896800000895d */ /* 0x004fea0003900000 */
[----:B------:R-:W2:Y:S02]  /*8a60*/  @!P0 SYNCS.PHASECHK.TRANS64 P0, [R0+URZ+0xe0], R5 ;  /* 0x0000e005000085a7 */ /* 0x000ea400080010ff */
[----:B--2---:R-:W-:Y:S05]  /*8a70*/  @!P0 BRA `(.L_x_154) ;  /* 0xfffffffc00f08947 */ /* 0x004fea000383ffff */
[----:B------:R-:W-:Y:S05]  /*8a80*/  BRA `(.L_x_155) ;  /* 0xffffff9c00e87947 */ /* 0x000fea000383ffff */
.L_x_47:
[----:B-1----:R1:W2:Y:S02]  /*8a90*/  SYNCS.PHASECHK.TRANS64.TRYWAIT P1, [R0+URZ+0xd0], R4 ;  /* 0x0000d004000075a7 */ /* 0x0022a400080211ff */
[----:B--2---:R-:W-:Y:S05]  /*8aa0*/  @!P1 NANOSLEEP.SYNCS 0x989680 ;  /* 0x009896800000995d */ /* 0x004fea0003900000 */
[----:B------:R-:W2:Y:S02]  /*8ab0*/  @!P1 SYNCS.PHASECHK.TRANS64 P1, [R0+URZ+0xd0], R4 ;  /* 0x0000d004000095a7 */ /* 0x000ea400080210ff */
[----:B--2---:R-:W-:Y:S05]  /*8ac0*/  @!P1 BRA `(.L_x_47) ;  /* 0xfffffffc00f09947 */ /* 0x004fea000383ffff */
[----:B------:R-:W-:Y:S05]  /*8ad0*/  BRA `(.L_x_156) ;  /* 0xffffffa000187947 */ /* 0x000fea000383ffff */
.L_x_50:
[----:B------:R-:W-:-:S07]  /*8ae0*/  MOV R0, UR5 ;  /* 0x0000000500007c02 */ /* 0x000fce0008000f00 */
.L_x_157:
[----:B-1----:R1:W2:Y:S02]  /*8af0*/  SYNCS.PHASECHK.TRANS64.TRYWAIT P0, [R0+URZ+0xe0], R2 ;  /* 0x0000e002000075a7 */ /* 0x0022a400080011ff */
[----:B--2---:R-:W-:Y:S05]  /*8b00*/  @!P0 NANOSLEEP.SYNCS 0x989680 ;  /* 0x009896800000895d */ /* 0x004fea0003900000 */
[----:B------:R-:W2:Y:S02]  /*8b10*/  @!P0 SYNCS.PHASECHK.TRANS64 P0, [R0+URZ+0xe0], R2 ;  /* 0x0000e002000085a7 */ /* 0x000ea400080010ff */
[----:B--2---:R-:W-:Y:S05]  /*8b20*/  @!P0 BRA `(.L_x_157) ;  /* 0xfffffffc00f08947 */ /* 0x004fea000383ffff */
[----:B------:R-:W-:Y:S05]  /*8b30*/  BRA `(.L_x_49) ;  /* 0xffffffa0006c7947 */ /* 0x000fea000383ffff */
.L_x_57:
[----:B-1----:R1:W2:Y:S02]  /*8b40*/  SYNCS.PHASECHK.TRANS64.TRYWAIT P1, [R0+URZ+0xd0], R2 ;  /* 0x0000d002000075a7 */ /* 0x0022a400080211ff */
[----:B--2---:R-:W-:Y:S05]  /*8b50*/  @!P1 NANOSLEEP.SYNCS 0x989680 ;  /* 0x009896800000995d */ /* 0x004fea0003900000 */
[----:B------:R-:W2:Y:S02]  /*8b60*/  @!P1 SYNCS.PHASECHK.TRANS64 P1, [R0+URZ+0xd0], R2 ;  /* 0x0000d002000095a7 */ /* 0x000ea400080210ff */
[----:B--2---:R-:W-:Y:S05]  /*8b70*/  @!P1 BRA `(.L_x_57) ;  /* 0xfffffffc00f09947 */ /* 0x004fea000383ffff */
[----:B------:R-:W-:Y:S05]  /*8b80*/  BRA `(.L_x_158) ;  /* 0xffffffa400dc7947 */ /* 0x000fea000383ffff */
.L_x_58:
[----:B------:R-:W-:-:S07]  /*8b90*/  MOV R2, UR7 ;  /* 0x0000000700027c02 */ /* 0x000fce0008000f00 */
.L_x_159:
[----:B-1----:R1:W2:Y:S02]  /*8ba0*/  SYNCS.PHASECHK.TRANS64.TRYWAIT P0, [R2+URZ+0x110], R0 ;  /* 0x00011000020075a7 */ /* 0x0022a400080011ff */
[----:B--2---:R-:W-:Y:S05]  /*8bb0*/  @!P0 NANOSLEEP.SYNCS 0x989680 ;  /* 0x009896800000895d */ /* 0x004fea0003900000 */
[----:B------:R-:W2:Y:S02]  /*8bc0*/  @!P0 SYNCS.PHASECHK.TRANS64 P0, [R2+URZ+0x110], R0 ;  /* 0x00011000020085a7 */ /* 0x000ea400080010ff */
[----:B--2---:R-:W-:Y:S05]  /*8bd0*/  @!P0 BRA `(.L_x_159) ;  /* 0xfffffffc00f08947 */ /* 0x004fea000383ffff */
[----:B------:R-:W-:Y:S05]  /*8be0*/  BRA `(.L_x_160) ;  /* 0xffffffa8002c7947 */ /* 0x000fea000383ffff */
.L_x_61:
[----:B------:R-:W-:Y:S07]  /*8bf0*/  MOV R0, UR6 ;  /* 0x0000000600007c02 */ /* 0x000fee0008000f00 */
.L_x_161:
[----:B-1----:R1:W2:Y:S02]  /*8c00*/  SYNCS.PHASECHK.TRANS64.TRYWAIT P0, [R0+URZ], R2 ;  /* 0x00000002000075a7 */ /* 0x0022a400080011ff */
[----:B--2---:R-:W-:Y:S05]  /*8c10*/  @!P0 NANOSLEEP.SYNCS 0x989680 ;  /* 0x009896800000895d */ /* 0x004fea0003900000 */
[----:B------:R-:W2:Y:S02]  /*8c20*/  @!P0 SYNCS.PHASECHK.TRANS64 P0, [R0+URZ], R2 ;  /* 0x00000002000085a7 */ /* 0x000ea400080010ff */
[----:B--2---:R-:W-:Y:S05]  /*8c30*/  @!P0 BRA `(.L_x_161) ;  /* 0xfffffffc00f08947 */ /* 0x004fea000383ffff */
[----:B------:R-:W-:Y:S05]  /*8c40*/  BRA `(.L_x_60) ;  /* 0xffffffa800487947 */ /* 0x000fea000383ffff */
.L_x_64:
[----:B------:R-:W-:-:S07]  /*8c50*/  MOV R0, UR6 ;  /* 0x0000000600007c02 */ /* 0x000fce0008000f00 */
.L_x_162:
[----:B--2---:R2:W4:Y:S02]  /*8c60*/  SYNCS.PHASECHK.TRANS64.TRYWAIT P0, [R0+URZ], R2 ;  /* 0x00000002000075a7 */ /* 0x00452400080011ff */
[----:B----4-:R-:W-:Y:S05]  /*8c70*/  @!P0 NANOSLEEP.SYNCS 0x989680 ;  /* 0x009896800000895d */ /* 0x010fea0003900000 */
[----:B------:R-:W4:Y:S02]  /*8c80*/  @!P0 SYNCS.PHASECHK.TRANS64 P0, [R0+URZ], R2 ;  /* 0x00000002000085a7 */ /* 0x000f2400080010ff */
[----:B----4-:R-:W-:Y:S05]  /*8c90*/  @!P0 BRA `(.L_x_162) ;  /* 0xfffffffc00f08947 */ /* 0x010fea000383ffff */
[----:B------:R-:W-:Y:S05]  /*8ca0*/  BRA `(.L_x_163) ;  /* 0xffffffac00247947 */ /* 0x000fea000383ffff */
.L_x_65:
[----:B------:R-:W-:-:S07]  /*8cb0*/  MOV R0, UR6 ;  /* 0x0000000600007c02 */ /* 0x000fce0008000f00 */
.L_x_164:
[----:B-1----:R1:W2:Y:S02]  /*8cc0*/  SYNCS.PHASECHK.TRANS64.TRYWAIT P0, [R0+URZ], R3 ;  /* 0x00000003000075a7 */ /* 0x0022a400080011ff */
[----:B--2---:R-:W-:Y:S05]  /*8cd0*/  @!P0 NANOSLEEP.SYNCS 0x989680 ;  /* 0x009896800000895d */ /* 0x004fea0003900000 */
[----:B------:R-:W2:Y:S02]  /*8ce0*/  @!P0 SYNCS.PHASECHK.TRANS64 P0, [R0+URZ], R3 ;  /* 0x00000003000085a7 */ /* 0x000ea400080010ff */
[----:B--2---:R-:W-:Y:S05]  /*8cf0*/  @!P0 BRA `(.L_x_164) ;  /* 0xfffffffc00f08947 */ /* 0x004fea000383ffff */
[----:B------:R-:W-:Y:S05]  /*8d00*/  BRA `(.L_x_165) ;  /* 0xffffffac00307947 */ /* 0x000fea000383ffff */
.L_x_66:
[----:B------:R-:W-:-:S07]  /*8d10*/  MOV R0, UR6 ;  /* 0x0000000600007c02 */ /* 0x000fce0008000f00 */
.L_x_166:
[----:B-1----:R1:W2:Y:S02]  /*8d20*/  SYNCS.PHASECHK.TRANS64.TRYWAIT P0, [R0+URZ], R3 ;  /* 0x00000003000075a7 */ /* 0x0022a400080011ff */
[----:B--2---:R-:W-:Y:S05]  /*8d30*/  @!P0 NANOSLEEP.SYNCS 0x989680 ;  /* 0x009896800000895d */ /* 0x004fea0003900000 */
[----:B------:R-:W2:Y:S02]  /*8d40*/  @!P0 SYNCS.PHASECHK.TRANS64 P0, [R0+URZ], R3 ;  /* 0x00000003000085a7 */ /* 0x000ea400080010ff */
[----:B--2---:R-:W-:Y:S05]  /*8d50*/  @!P0 BRA `(.L_x_166) ;  /* 0xfffffffc00f08947 */ /* 0x004fea000383ffff */
[----:B------:R-:W-:Y:S05]  /*8d60*/  BRA `(.L_x_167) ;  /* 0xffffffac003c7947 */ /* 0x000fea000383ffff */
.L_x_67:
[----:B-1----:R-:W-:-:S07]  /*8d70*/  MOV R0, UR7 ;  /* 0x0000000700007c02 */ /* 0x002fce0008000f00 */
.L_x_168:
[----:B-1----:R1:W2:Y:S02]  /*8d80*/  SYNCS.PHASECHK.TRANS64.TRYWAIT P0, [R0+URZ], R2 ;  /* 0x00000002000075a7 */ /* 0x0022a400080011ff */
[----:B--2---:R-:W-:Y:S05]  /*8d90*/  @!P0 NANOSLEEP.SYNCS 0x989680 ;  /* 0x009896800000895d */ /* 0x004fea0003900000 */
[----:B------:R-:W2:Y:S02]  /*8da0*/  @!P0 SYNCS.PHASECHK.TRANS64 P0, [R0+URZ], R2 ;  /* 0x00000002000085a7 */ /* 0x000ea400080010ff */
[----:B--2---:R-:W-:Y:S05]  /*8db0*/  @!P0 BRA `(.L_x_168) ;  /* 0xfffffffc00f08947 */ /* 0x004fea000383ffff */
[----:B------:R-:W-:Y:S05]  /*8dc0*/  BRA `(.L_x_169) ;  /* 0xffffffac00487947 */ /* 0x000fea000383ffff */
.L_x_72:
[----:B--2---:R2:W3:Y:S02]  /*8dd0*/  SYNCS.PHASECHK.TRANS64.TRYWAIT P0, [R0+URZ+0xd0], R2 ;  /* 0x0000d002000075a7 */ /* 0x0044e400080011ff */
[----:B---3--:R-:W-:Y:S05]  /*8de0*/  @!P0 NANOSLEEP.SYNCS 0x989680 ;  /* 0x009896800000895d */ /* 0x008fea0003900000 */
[----:B------:R-:W3:Y:S02]  /*8df0*/  @!P0 SYNCS.PHASECHK.TRANS64 P0, [R0+URZ+0xd0], R2 ;  /* 0x0000d002000085a7 */ /* 0x000ee400080010ff */
[----:B---3--:R-:W-:Y:S05]  /*8e00*/  @!P0 BRA `(.L_x_72) ;  /* 0xfffffffc00f08947 */ /* 0x008fea000383ffff */
[----:B------:R-:W-:Y:S05]  /*8e10*/  BRA `(.L_x_170) ;  /* 0xffffffb000507947 */ /* 0x000fea000383ffff */
.L_x_75:
[----:B------:R-:W-:Y:S07]  /*8e20*/  MOV R0, UR7 ;  /* 0x0000000700007c02 */ /* 0x000fee0008000f00 */
.L_x_171:
[----:B--2---:R2:W3:Y:S02]  /*8e30*/  SYNCS.PHASECHK.TRANS64.TRYWAIT P0, [R0+URZ+0xc8], R2 ;  /* 0x0000c802000075a7 */ /* 0x0044e400080011ff */
[----:B---3--:R-:W-:Y:S05]  /*8e40*/  @!P0 NANOSLEEP.SYNCS 0x989680 ;  /* 0x009896800000895d */ /* 0x008fea0003900000 */
[----:B------:R-:W3:Y:S02]  /*8e50*/  @!P0 SYNCS.PHASECHK.TRANS64 P0, [R0+URZ+0xc8], R2 ;  /* 0x0000c802000085a7 */ /* 0x000ee400080010ff */
[----:B---3--:R-:W-:Y:S05]  /*8e60*/  @!P0 BRA `(.L_x_171) ;  /* 0xfffffffc00f08947 */ /* 0x008fea000383ffff */
[----:B------:R-:W-:Y:S05]  /*8e70*/  BRA `(.L_x_74) ;  /* 0xffffffb400307947 */ /* 0x000fea000383ffff */
.L_x_78:
[----:B------:R-:W-:Y:S07]  /*8e80*/  MOV R0, UR7 ;  /* 0x0000000700007c02 */ /* 0x000fee0008000f00 */
.L_x_172:
[----:B-1----:R1:W2:Y:S02]  /*8e90*/  SYNCS.PHASECHK.TRANS64.TRYWAIT P0, [R0+URZ+0xa0], R14 ;  /* 0x0000a00e000075a7 */ /* 0x0022a400080011ff */
[----:B--2---:R-:W-:Y:S05]  /*8ea0*/  @!P0 NANOSLEEP.SYNCS 0x989680 ;  /* 0x009896800000895d */ /* 0x004fea0003900000 */
[----:B------:R-:W2:Y:S02]  /*8eb0*/  @!P0 SYNCS.PHASECHK.TRANS64 P0, [R0+URZ+0xa0], R14 ;  /* 0x0000a00e000085a7 */ /* 0x000ea400080010ff */
[----:B--2---:R-:W-:Y:S05]  /*8ec0*/  @!P0 BRA `(.L_x_172) ;  /* 0xfffffffc00f08947 */ /* 0x004fea000383ffff */
[----:B------:R-:W-:Y:S05]  /*8ed0*/  BRA `(.L_x_173) ;  /* 0xffffffb400a87947 */ /* 0x000fea000383ffff */
.L_x_79:
[----:B------:R-:W-:Y:S07]  /*8ee0*/  MOV R0, UR7 ;  /* 0x0000000700007c02 */ /* 0x000fee0008000f00 */
.L_x_174:
[----:B-1----:R1:W2:Y:S02]  /*8ef0*/  SYNCS.PHASECHK.TRANS64.TRYWAIT P0, [R0+URZ+0xa8], R14 ;  /* 0x0000a80e000075a7 */ /* 0x0022a400080011ff */
[----:B--2---:R-:W-:Y:S05]  /*8f00*/  @!P0 NANOSLEEP.SYNCS 0x989680 ;  /* 0x009896800000895d */ /* 0x004fea0003900000 */
[----:B------:R-:W2:Y:S02]  /*8f10*/  @!P0 SYNCS.PHASECHK.TRANS64 P0, [R0+URZ+0xa8], R14 ;  /* 0x0000a80e000085a7 */ /* 0x000ea400080010ff */
[----:B--2---:R-:W-:Y:S05]  /*8f20*/  @!P0 BRA `(.L_x_174) ;  /* 0xfffffffc00f08947 */ /* 0x004fea000383ffff */
[----:B------:R-:W-:Y:S05]  /*8f30*/  BRA `(.L_x_175) ;  /* 0xffffffb400e07947 */ /* 0x000fea000383ffff */
.L_x_80:
[----:B------:R-:W-:Y:S07]  /*8f40*/  MOV R0, UR7 ;  /* 0x0000000700007c02 */ /* 0x000fee0008000f00 */
.L_x_176:
[----:B-1----:R1:W2:Y:S02]  /*8f50*/  SYNCS.PHASECHK.TRANS64.TRYWAIT P0, [R0+URZ+0xb0], R14 ;  /* 0x0000b00e000075a7 */ /* 0x0022a400080011ff */
[----:B--2---:R-:W-:Y:S05]  /*8f60*/  @!P0 NANOSLEEP.SYNCS 0x989680 ;  /* 0x009896800000895d */ /* 0x004fea0003900000 */
[----:B------:R-:W2:Y:S02]  /*8f70*/  @!P0 SYNCS.PHASECHK.TRANS64 P0, [R0+URZ+0xb0], R14 ;  /* 0x0000b00e000085a7 */ /* 0x000ea400080010ff */
[----:B--2---:R-:W-:Y:S05]  /*8f80*/  @!P0 BRA `(.L_x_176) ;  /* 0xfffffffc00f08947 */ /* 0x004fea000383ffff */
[----:B------:R-:W-:Y:S05]  /*8f90*/  BRA `(.L_x_177) ;  /* 0xffffffb800247947 */ /* 0x000fea000383ffff */
.L_x_81:
[----:B------:R-:W-:Y:S07]  /*8fa0*/  MOV R0, UR7 ;  /* 0x0000000700007c02 */ /* 0x000fee0008000f00 */
.L_x_178:
[----:B-1----:R1:W2:Y:S02]  /*8fb0*/  SYNCS.PHASECHK.TRANS64.TRYWAIT P0, [R0+URZ+0xb8], R14 ;  /* 0x0000b80e000075a7 */ /* 0x0022a400080011ff */
[----:B--2---:R-:W-:Y:S05]  /*8fc0*/  @!P0 NANOSLEEP.SYNCS 0x989680 ;  /* 0x009896800000895d */ /* 0x004fea0003900000 */
[----:B------:R-:W2:Y:S02]  /*8fd0*/  @!P0 SYNCS.PHASECHK.TRANS64 P0, [R0+URZ+0xb8], R14 ;  /* 0x0000b80e000085a7 */ /* 0x000ea400080010ff */
[----:B--2---:R-:W-:Y:S05]  /*8fe0*/  @!P0 BRA `(.L_x_178) ;  /* 0xfffffffc00f08947 */ /* 0x004fea000383ffff */
[----:B------:R-:W-:Y:S05]  /*8ff0*/  BRA `(.L_x_179) ;  /* 0xffffffb800a87947 */ /* 0x000fea000383ffff */
.L_x_83:
[----:B------:R-:W-:-:S07]  /*9000*/  MOV R0, UR7 ;  /* 0x0000000700007c02 */ /* 0x000fce0008000f00 */
.L_x_180:
[----:B-1----:R1:W3:Y:S02]  /*9010*/  SYNCS.PHASECHK.TRANS64.TRYWAIT P0, [R0+URZ+0xa0], R2 ;  /* 0x0000a002000075a7 */ /* 0x0022e400080011ff */
[----:B---3--:R-:W-:Y:S05]  /*9020*/  @!P0 NANOSLEEP.SYNCS 0x989680 ;  /* 0x009896800000895d */ /* 0x008fea0003900000 */
[----:B------:R-:W3:Y:S02]  /*9030*/  @!P0 SYNCS.PHASECHK.TRANS64 P0, [R0+URZ+0xa0], R2 ;  /* 0x0000a002000085a7 */ /* 0x000ee400080010ff */
[----:B---3--:R-:W-:Y:S05]  /*9040*/  @!P0 BRA `(.L_x_180) ;  /* 0xfffffffc00f08947 */ /* 0x008fea000383ffff */
[----:B------:R-:W-:Y:S05]  /*9050*/  BRA `(.L_x_181) ;  /* 0xffffffbc00187947 */ /* 0x000fea000383ffff */
.L_x_84:
[----:B-1----:R-:W-:-:S07]  /*9060*/  MOV R0, UR7 ;  /* 0x0000000700007c02 */ /* 0x002fce0008000f00 */
.L_x_182:
[----:B-1----:R1:W3:Y:S02]  /*9070*/  SYNCS.PHASECHK.TRANS64.TRYWAIT P0, [R0+URZ+0xa8], R2 ;  /* 0x0000a802000075a7 */ /* 0x0022e400080011ff */
[----:B---3--:R-:W-:Y:S05]  /*9080*/  @!P0 NANOSLEEP.SYNCS 0x989680 ;  /* 0x009896800000895d */ /* 0x008fea0003900000 */
[----:B------:R-:W3:Y:S02]  /*9090*/  @!P0 SYNCS.PHASECHK.TRANS64 P0, [R0+URZ+0xa8], R2 ;  /* 0x0000a802000085a7 */ /* 0x000ee400080010ff */
[----:B---3--:R-:W-:Y:S05]  /*90a0*/  @!P0 BRA `(.L_x_182) ;  /* 0xfffffffc00f08947 */ /* 0x008fea000383ffff */
[----:B------:R-:W-:Y:S05]  /*90b0*/  BRA `(.L_x_183) ;  /* 0xffffffbc00087947 */ /* 0x000fea000383ffff */
.L_x_85:
[----:B-1----:R-:W-:-:S07]  /*90c0*/  MOV R0, UR7 ;  /* 0x0000000700007c02 */ /* 0x002fce0008000f00 */
.L_x_184:
[----:B-1----:R1:W3:Y:S02]  /*90d0*/  SYNCS.PHASECHK.TRANS64.TRYWAIT P0, [R0+URZ+0xb0], R2 ;  /* 0x0000b002000075a7 */ /* 0x0022e400080011ff */
[----:B---3--:R-:W-:Y:S05]  /*90e0*/  @!P0 NANOSLEEP.SYNCS 0x989680 ;  /* 0x009896800000895d */ /* 0x008fea0003900000 */
[----:B------:R-:W3:Y:S02]  /*90f0*/  @!P0 SYNCS.PHASECHK.TRANS64 P0, [R0+URZ+0xb0], R2 ;  /* 0x0000b002000085a7 */ /* 0x000ee400080010ff */
[----:B---3--:R-:W-:Y:S05]  /*9100*/  @!P0 BRA `(.L_x_184) ;  /* 0xfffffffc00f08947 */ /* 0x008fea000383ffff */
[----:B------:R-:W-:Y:S05]  /*9110*/  BRA `(.L_x_185) ;  /* 0xffffffb800f87947 */ /* 0x000fea000383ffff */
.L_x_87:
[----:B--2---:R2:W4:Y:S02]  /*9120*/  SYNCS.PHASECHK.TRANS64.TRYWAIT P0, [R0+URZ+0xd0], R2 ;  /* 0x0000d002000075a7 */ /* 0x00452400080011ff */
[----:B----4-:R-:W-:Y:S05]  /*9130*/  @!P0 NANOSLEEP.SYNCS 0x989680 ;  /* 0x009896800000895d */ /* 0x010fea0003900000 */
[----:B------:R-:W4:Y:S02]  /*9140*/  @!P0 SYNCS.PHASECHK.TRANS64 P0, [R0+URZ+0xd0], R2 ;  /* 0x0000d002000085a7 */ /* 0x000f2400080010ff */
[----:B----4-:R-:W-:Y:S05]  /*9150*/  @!P0 BRA `(.L_x_87) ;  /* 0xfffffffc00f08947 */ /* 0x010fea000383ffff */
[----:B------:R-:W-:Y:S05]  /*9160*/  BRA `(.L_x_186) ;  /* 0xffffffbc00d07947 */ /* 0x000fea000383ffff */
.L_x_98:
[----:B-1----:R-:W-:Y:S04]  /*9170*/  MOV R0, UR48 ;  /* 0x0000003000007c02 */ /* 0x002fe80008000f00 */
[----:B------:R1:W3:Y:S03]  /*9180*/  SYNCS.PHASECHK.TRANS64.TRYWAIT P1, [R0+URZ+0x80], R3 ;  /* 0x00008003000075a7 */ /* 0x0002e600080211ff */
[----:B---3--:R-:W-:Y:S05]  /*9190*/  @!P1 NANOSLEEP.SYNCS 0x989680 ;  /* 0x009896800000995d */ /* 0x008fea0003900000 */
[----:B------:R-:W3:Y:S02]  /*91a0*/  @!P1 SYNCS.PHASECHK.TRANS64 P1, [R0+URZ+0x80], R3 ;  /* 0x00008003000095a7 */ /* 0x000ee400080210ff */
[----:B---3--:R-:W-:Y:S05]  /*91b0*/  @!P1 BRA `(.L_x_98) ;  /* 0xfffffffc00ec9947 */ /* 0x008fea000383ffff */
[----:B------:R-:W-:Y:S05]  /*91c0*/  BRA `(.L_x_97) ;  /* 0xffffffcc00087947 */ /* 0x000fea000383ffff */
.L_x_100:
[----:B-1----:R1:W2:Y:S02]  /*91d0*/  SYNCS.PHASECHK.TRANS64.TRYWAIT P0, [R84+URZ+0xf0], R2 ;  /* 0x0000f002540075a7 */ /* 0x0022a400080011ff */
[----:B--2---:R-:W-:Y:S05]  /*91e0*/  @!P0 NANOSLEEP.SYNCS 0x989680 ;  /* 0x009896800000895d */ /* 0x004fea0003900000 */
[----:B------:R-:W2:Y:S02]  /*91f0*/  @!P0 SYNCS.PHASECHK.TRANS64 P0, [R84+URZ+0xf0], R2 ;  /* 0x0000f002540085a7 */ /* 0x000ea400080010ff */
[----:B--2---:R-:W-:Y:S05]  /*9200*/  @!P0 BRA `(.L_x_100) ;  /* 0xfffffffc00f08947 */ /* 0x004fea000383ffff */
[----:B------:R-:W-:Y:S05]  /*9210*/  BRA `(.L_x_99) ;  /* 0xffffffcc00347947 */ /* 0x000fea000383ffff */
.L_x_109:
[----:B-1----:R1:W2:Y:S02]  /*9220*/  SYNCS.PHASECHK.TRANS64.TRYWAIT P0, [R2+URZ+0x80], R0 ;  /* 0x00008000020075a7 */ /* 0x0022a400080011ff */
[----:B--2---:R-:W-:Y:S05]  /*9230*/  @!P0 NANOSLEEP.SYNCS 0x989680 ;  /* 0x009896800000895d */ /* 0x004fea0003900000 */
[----:B------:R-:W2:Y:S02]  /*9240*/  @!P0 SYNCS.PHASECHK.TRANS64 P0, [R2+URZ+0x80], R0 ;  /* 0x00008000020085a7 */ /* 0x000ea400080010ff */
[----:B--2---:R-:W-:Y:S05]  /*9250*/  @!P0 BRA `(.L_x_109) ;  /* 0xfffffffc00f08947 */ /* 0x004fea000383ffff */
[----:B------:R-:W-:Y:S05]  /*9260*/  BRA `(.L_x_108) ;  /* 0xffffffd400587947 */ /* 0x000fea000383ffff */
.L_x_117:
[----:B-1----:R1:W2:Y:S02]  /*9270*/  SYNCS.PHASECHK.TRANS64.TRYWAIT P0, [R0+URZ+0x80], R5 ;  /* 0x00008005000075a7 */ /* 0x0022a400080011ff */
[----:B--2---:R-:W-:Y:S05]  /*9280*/  @!P0 NANOSLEEP.SYNCS 0x989680 ;  /* 0x009896800000895d */ /* 0x004fea0003900000 */
[----:B------:R-:W2:Y:S02]  /*9290*/  @!P0 SYNCS.PHASECHK.TRANS64 P0, [R0+URZ+0x80], R5 ;  /* 0x00008005000085a7 */ /* 0x000ea400080010ff */
[----:B--2---:R-:W-:Y:S05]  /*92a0*/  @!P0 BRA `(.L_x_117) ;  /* 0xfffffffc00f08947 */ /* 0x004fea000383ffff */
[----:B------:R-:W-:Y:S05]  /*92b0*/  BRA `(.L_x_116) ;  /* 0xffffffdc009c7947 */ /* 0x000fea000383ffff */
.L_x_125:
[----:B--2---:R2:W3:Y:S02]  /*92c0*/  SYNCS.PHASECHK.TRANS64.TRYWAIT P0, [R2+URZ+0x80], R0 ;  /* 0x00008000020075a7 */ /* 0x0044e400080011ff */
[----:B---3--:R-:W-:Y:S05]  /*92d0*/  @!P0 NANOSLEEP.SYNCS 0x989680 ;  /* 0x009896800000895d */ /* 0x008fea0003900000 */
[----:B------:R-:W3:Y:S02]  /*92e0*/  @!P0 SYNCS.PHASECHK.TRANS64 P0, [R2+URZ+0x80], R0 ;  /* 0x00008000020085a7 */ /* 0x000ee400080010ff */
[----:B---3--:R-:W-:Y:S05]  /*92f0*/  @!P0 BRA `(.L_x_125) ;  /* 0xfffffffc00f08947 */ /* 0x008fea000383ffff */
[----:B------:R-:W-:Y:S05]  /*9300*/  BRA `(.L_x_124) ;  /* 0xffffffe400e07947 */ /* 0x000fea000383ffff */
        .weak           $__internal_0_$__cuda_sm10x_tcgen05_guardrail_trap_col_being_dealloced_not_returned_by_alloc
        .type           $__internal_0_$__cuda_sm10x_tcgen05_guardrail_trap_col_being_dealloced_not_returned_by_alloc,@function
        .size           $__internal_0_$__cuda_sm10x_tcgen05_guardrail_trap_col_being_dealloced_not_returned_by_alloc,($__internal_1_$__cuda_sm10x_tcgen05_guardrail_trap_phase_invalid_during_alloc - $__internal_0_$__cuda_sm10x_tcgen05_guardrail_trap_col_being_dealloced_not_returned_by_alloc)
$__internal_0_$__cuda_sm10x_tcgen05_guardrail_trap_col_being_dealloced_not_returned_by_alloc:
[----:B------:R-:W-:Y:S05]  /*9310*/  BPT.TRAP 0x1 ;  /* 0x000000040000795c */ /* 0x000fea0000300000 */
[----:B------:R-:W-:-:S04]  /*9320*/  HFMA2 R3, -RZ, RZ, 0, 0 ;  /* 0x00000000ff037431 */ /* 0x000fc800000001ff */
[----:B------:R-:W-:Y:S05]  /*9330*/  RET.REL.NODEC R2 `(_ZN7cutlass13device_kernelINS_4gemm6kernel13GemmUniversalIN4cute5tupleIJiiiiEEENS1_10collective13CollectiveMmaINS1_35MainloopSm100TmaUmmaWarpSpecializedILi8ELi2ELi4ENS5_IJNS4_1CILi1EEESB_SB_EEEEENS5_IJNSA_ILi64EEENSA_ILi128EEENSA_ILi32EEEEEENS_10tfloat32_tENS5_IJSB_llEEESI_NS5_IJlSB_lEEENS4_8TiledMMAINS4_8MMA_AtomIJNS4_17SM100_MMA_TF32_SSISI_SI_fLi64ELi128ELNS4_4UMMA5MajorE1ELSP_0ELNSO_7ScaleInE0ELSQ_0EEEEEENS4_6LayoutISC_NS5_IJNSA_ILi0EEESU_SU_EEEEENS5_IJNS4_10UnderscoreESX_SX_EEEEENS4_13SM90_TMA_LOADENS4_14ComposedLayoutINS4_7SwizzleILi2ELi5ELi2EEENS4_18smem_ptr_flag_bitsILi32EEENST_INS5_IJSG_NSA_ILi4EEEEEENS5_IJSB_SG_EEEEEEEvNS4_8identityES10_NS11_INS12_ILi3ELi4ELi3EEES15_NST_INS5_IJNSA_ILi8EEESG_EEENS5_IJSG_SB_EEEEEEEvS1B_EENS_8epilogue10collective18CollectiveEpilogueINS1J_23Sm100TmaWarpSpecializedILi4ELi2ELi16ELb1ELb0EEEJSH_NS5_IJNST_ISE_SB_EENST_ISG_SB_EEEEESI_SK_SI_SK_NS1J_6fusion15FusionCallbacksIS1N_NS1R_17LinearCombinationISI_fSI_fLNS_15FloatRoundStyleE2EEESH_S1Q_JEEENS4_5SM1004TMEM4LOAD26SM100_TMEM_LOAD_16dp128b8xES10_S1H_NS4_17SM75_U32x4_LDSM_NENS4_14SM90_TMA_STOREES1H_NS4_17SM90_U32x4_STSM_NENS4_39AutoVectorizingCopyWithAssumedAlignmentILi128EEEEEEvvEEEEvNT_6ParamsE) ;  /* 0xffffff6c02307950 */ /* 0x000fea0003c3ffff */
        .weak           $__internal_1_$__cuda_sm10x_tcgen05_guardrail_trap_phase_invalid_during_alloc
        .type           $__internal_1_$__cuda_sm10x_tcgen05_guardrail_trap_phase_invalid_during_alloc,@function
        .size           $__internal_1_$__cuda_sm10x_tcgen05_guardrail_trap_phase_invalid_during_alloc,($__internal_2_$__cuda_sm10x_tcgen05_guardrail_trap_unallocated_columns_being_dealloced - $__internal_1_$__cuda_sm10x_tcgen05_guardrail_trap_phase_invalid_during_alloc)
$__internal_1_$__cuda_sm10x_tcgen05_guardrail_trap_phase_invalid_during_alloc:
[----:B------:R-:W-:Y:S05]  /*9340*/  BPT.TRAP 0x1 ;  /* 0x000000040000795c */ /* 0x000fea0000300000 */
[----:B------:R-:W-:-:S04]  /*9350*/  MOV R3, 0x0 ;  /* 0x0000000000037802 */ /* 0x000fc80000000f00 */
[----:B------:R-:W-:Y:S05]  /*9360*/  RET.REL.NODEC R2 `(_ZN7cutlass13device_kernelINS_4gemm6kernel13GemmUniversalIN4cute5tupleIJiiiiEEENS1_10collective13CollectiveMmaINS1_35MainloopSm100TmaUmmaWarpSpecializedILi8ELi2ELi4ENS5_IJNS4_1CILi1EEESB_SB_EEEEENS5_IJNSA_ILi64EEENSA_ILi128EEENSA_ILi32EEEEEENS_10tfloat32_tENS5_IJSB_llEEESI_NS5_IJlSB_lEEENS4_8TiledMMAINS4_8MMA_AtomIJNS4_17SM100_MMA_TF32_SSISI_SI_fLi64ELi128ELNS4_4UMMA5MajorE1ELSP_0ELNSO_7ScaleInE0ELSQ_0EEEEEENS4_6LayoutISC_NS5_IJNSA_ILi0EEESU_SU_EEEEENS5_IJNS4_10UnderscoreESX_SX_EEEEENS4_13SM90_TMA_LOADENS4_14ComposedLayoutINS4_7SwizzleILi2ELi5ELi2EEENS4_18smem_ptr_flag_bitsILi32EEENST_INS5_IJSG_NSA_ILi4EEEEEENS5_IJSB_SG_EEEEEEEvNS4_8identityES10_NS11_INS12_ILi3ELi4ELi3EEES15_NST_INS5_IJNSA_ILi8EEESG_EEENS5_IJSG_SB_EEEEEEEvS1B_EENS_8epilogue10collective18CollectiveEpilogueINS1J_23Sm100TmaWarpSpecializedILi4ELi2ELi16ELb1ELb0EEEJSH_NS5_IJNST_ISE_SB_EENST_ISG_SB_EEEEESI_SK_SI_SK_NS1J_6fusion15FusionCallbacksIS1N_NS1R_17LinearCombinationISI_fSI_fLNS_15FloatRoundStyleE2EEESH_S1Q_JEEENS4_5SM1004TMEM4LOAD26SM100_TMEM_LOAD_16dp128b8xES10_S1H_NS4_17SM75_U32x4_LDSM_NENS4_14SM90_TMA_STOREES1H_NS4_17SM90_U32x4_STSM_NENS4_39AutoVectorizingCopyWithAssumedAlignmentILi128EEEEEEvvEEEEvNT_6ParamsE) ;  /* 0xffffff6c02247950 */ /* 0x000fea0003c3ffff */
        .weak           $__internal_2_$__cuda_sm10x_tcgen05_guardrail_trap_unallocated_columns_being_dealloced
        .type           $__internal_2_$__cuda_sm10x_tcgen05_guardrail_trap_unallocated_columns_being_dealloced,@function
        .size           $__internal_2_$__cuda_sm10x_tcgen05_guardrail_trap_unallocated_columns_being_dealloced,(.L_x_188 - $__internal_2_$__cuda_sm10x_tcgen05_guardrail_trap_unallocated_columns_being_dealloced)
$__internal_2_$__cuda_sm10x_tcgen05_guardrail_trap_unallocated_columns_being_dealloced:
[----:B------:R-:W-:Y:S05]  /*9370*/  BPT.TRAP 0x1 ;  /* 0x000000040000795c */ /* 0x000fea0000300000 */
[----:B------:R-:W-:-:S04]  /*9380*/  HFMA2 R3, -RZ, RZ, 0, 0 ;  /* 0x00000000ff037431 */ /* 0x000fc800000001ff */
[----:B------:R-:W-:Y:S05]  /*9390*/  RET.REL.NODEC R2 `(_ZN7cutlass13device_kernelINS_4gemm6kernel13GemmUniversalIN4cute5tupleIJiiiiEEENS1_10collective13CollectiveMmaINS1_35MainloopSm100TmaUmmaWarpSpecializedILi8ELi2ELi4ENS5_IJNS4_1CILi1EEESB_SB_EEEEENS5_IJNSA_ILi64EEENSA_ILi128EEENSA_ILi32EEEEEENS_10tfloat32_tENS5_IJSB_llEEESI_NS5_IJlSB_lEEENS4_8TiledMMAINS4_8MMA_AtomIJNS4_17SM100_MMA_TF32_SSISI_SI_fLi64ELi128ELNS4_4UMMA5MajorE1ELSP_0ELNSO_7ScaleInE0ELSQ_0EEEEEENS4_6LayoutISC_NS5_IJNSA_ILi0EEESU_SU_EEEEENS5_IJNS4_10UnderscoreESX_SX_EEEEENS4_13SM90_TMA_LOADENS4_14ComposedLayoutINS4_7SwizzleILi2ELi5ELi2EEENS4_18smem_ptr_flag_bitsILi32EEENST_INS5_IJSG_NSA_ILi4EEEEEENS5_IJSB_SG_EEEEEEEvNS4_8identityES10_NS11_INS12_ILi3ELi4ELi3EEES15_NST_INS5_IJNSA_ILi8EEESG_EEENS5_IJSG_SB_EEEEEEEvS1B_EENS_8epilogue10collective18CollectiveEpilogueINS1J_23Sm100TmaWarpSpecializedILi4ELi2ELi16ELb1ELb0EEEJSH_NS5_IJNST_ISE_SB_EENST_ISG_SB_EEEEESI_SK_SI_SK_NS1J_6fusion15FusionCallbacksIS1N_NS1R_17LinearCombinationISI_fSI_fLNS_15FloatRoundStyleE2EEESH_S1Q_JEEENS4_5SM1004TMEM4LOAD26SM100_TMEM_LOAD_16dp128b8xES10_S1H_NS4_17SM75_U32x4_LDSM_NENS4_14SM90_TMA_STOREES1H_NS4_17SM90_U32x4_STSM_NENS4_39AutoVectorizingCopyWithAssumedAlignmentILi128EEEEEEvvEEEEvNT_6ParamsE) ;  /* 0xffffff6c02187950 */ /* 0x000fea0003c3ffff */
.L_x_187:
[----:B------:R-:W-:-:S00]  /*93a0*/  BRA `(.L_x_187) ;  /* 0xfffffffc00fc7947 */ /* 0x000fc0000383ffff */
[----:B------:R-:W-:-:S00]  /*93b0*/  NOP ;  /* 0x0000000000007918 */ /* 0x000fc00000000000 */
        /* <DEDUP_REMOVED lines=12> */
.L_x_188:


//--------------------- .nv.global.init           --------------------------
	.section	.nv.global.init,"aw",@progbits
.nv.global.init:
	.type		$str$27,@object
	.size		$str$27,($str$28 - $str$27)
$str$27:
        /*0000*/ 	.byte	0x28, 0x61, 0x64, 0x64, 0x72, 0x65, 0x73, 0x73, 0x20, 0x26, 0x20, 0x6d, 0x61, 0x73, 0x6b, 0x29
        /*0010*/ 	.byte	0x20, 0x3d, 0x3d, 0x20, 0x30, 0x00
	.type		$str$28,@object
	.size		$str$28,($str$26 - $str$28)
$str$28:
        /*0016*/ 	.byte	0x2f, 0x74, 0x6d, 0x70, 0x2f, 0x63, 0x75, 0x74, 0x6c, 0x61, 0x73, 0x73, 0x5f, 0x73, 0x77, 0x65
        /*0026*/ 	.byte	0x65, 0x70, 0x5f, 0x73, 0x72, 0x63, 0x2f, 0x69, 0x6e, 0x63, 0x6c, 0x75, 0x64, 0x65, 0x2f, 0x63
        /*0036*/ 	.byte	0x75, 0x74, 0x65, 0x2f, 0x70, 0x6f, 0x69, 0x6e, 0x74, 0x65, 0x72, 0x5f, 0x66, 0x6c, 0x61, 0x67
        /*0046*/ 	.byte	0x67, 0x65, 0x64, 0x2e, 0x68, 0x70, 0x70, 0x00
	.type		$str$26,@object
	.size		$str$26,($str$25 - $str$26)
$str$26:
        /*004e*/ 	.byte	0x2f, 0x74, 0x6d, 0x70, 0x2f, 0x63, 0x75, 0x74, 0x6c, 0x61, 0x73, 0x73, 0x5f, 0x73, 0x77, 0x65
        /*005e*/ 	.byte	0x65, 0x70, 0x5f, 0x73, 0x72, 0x63, 0x2f, 0x69, 0x6e, 0x63, 0x6c, 0x75, 0x64, 0x65, 0x2f, 0x63
        /*006e*/ 	.byte	0x75, 0x74, 0x65, 0x2f, 0x61, 0x74, 0x6f, 0x6d, 0x2f, 0x63, 0x6f, 0x70, 0x79, 0x5f, 0x74, 0x72
        /*007e*/ 	.byte	0x61, 0x69, 0x74, 0x73, 0x5f, 0x73, 0x6d, 0x31, 0x30, 0x30, 0x2e, 0x68, 0x70, 0x70, 0x00
	.type		$str$25,@object
	.size		$str$25,(__unnamed_1 - $str$25)
$str$25:
        /*008d*/ 	.byte	0x28, 0x28, 0x75, 0x69, 0x6e, 0x74, 0x33, 0x32, 0x5f, 0x74, 0x28, 0x74, 0x68, 0x72, 0x65, 0x61
        /*009d*/ 	.byte	0x64, 0x49, 0x64, 0x78, 0x2e, 0x78, 0x29, 0x20, 0x2f, 0x20, 0x33, 0x32, 0x29, 0x20, 0x25, 0x20
        /*00ad*/ 	.byte	0x34, 0x29, 0x20, 0x3d, 0x3d, 0x20, 0x28, 0x28, 0x28, 0x74, 0x6d, 0x65, 0x6d, 0x5f, 0x61, 0x64
        /*00bd*/ 	.byte	0x64, 0x72, 0x20, 0x3e, 0x3e, 0x20, 0x31, 0x36, 0x29, 0x20, 0x2f, 0x20, 0x33, 0x32, 0x29, 0x20
        /*00cd*/ 	.byte	0x25, 0x20, 0x34, 0x29, 0x00
	.type		__unnamed_1,@object
	.size		__unnamed_1,(__unnamed_2 - __unnamed_1)
__unnamed_1:
        /*00d2*/ 	.byte	0x61, 0x75, 0x74, 0x6f, 0x20, 0x63, 0x75, 0x74, 0x65, 0x3a, 0x3a, 0x61, 0x73, 0x5f, 0x70, 0x6f
        /* <DEDUP_REMOVED lines=24> */
        /*0262*/ 	.byte	0x30, 0x34, 0x38, 0x3e, 0x3e, 0x3e, 0x3e, 0x5d, 0x00
	.type		__unnamed_2,@object
	.size		__unnamed_2,(.L_2 - __unnamed_2)
__unnamed_2:
        /* <DEDUP_REMOVED lines=45> */
        /*053b*/ 	.byte	0x3e, 0x3e, 0x3e, 0x5d, 0x00
.L_2:


//--------------------- .nv.shared._ZN7cutlass13device_kernelINS_4gemm6kernel13GemmUniversalIN4cute5tupleIJiiiiEEENS1_10collective13CollectiveMmaINS1_35MainloopSm100TmaUmmaWarpSpecializedILi8ELi2ELi4ENS5_IJNS4_1CILi1EEESB_SB_EEEEENS5_IJNSA_ILi64EEENSA_ILi128EEENSA_ILi32EEEEEENS_10tfloat32_tENS5_IJSB_llEEESI_NS5_IJlSB_lEEENS4_8TiledMMAINS4_8MMA_AtomIJNS4_17SM100_MMA_TF32_SSISI_SI_fLi64ELi128ELNS4_4UMMA5MajorE1ELSP_0ELNSO_7ScaleInE0ELSQ_0EEEEEENS4_6LayoutISC_NS5_IJNSA_ILi0EEESU_SU_EEEEENS5_IJNS4_10UnderscoreESX_SX_EEEEENS4_13SM90_TMA_LOADENS4_14ComposedLayoutINS4_7SwizzleILi2ELi5ELi2EEENS4_18smem_ptr_flag_bitsILi32EEENST_INS5_IJSG_NSA_ILi4EEEEEENS5_IJSB_SG_EEEEEEEvNS4_8identityES10_NS11_INS12_ILi3ELi4ELi3EEES15_NST_INS5_IJNSA_ILi8EEESG_EEENS5_IJSG_SB_EEEEEEEvS1B_EENS_8epilogue10collective18CollectiveEpilogueINS1J_23Sm100TmaWarpSpecializedILi4ELi2ELi16ELb1ELb0EEEJSH_NS5_IJNST_ISE_SB_EENST_ISG_SB_EEEEESI_SK_SI_SK_NS1J_6fusion15FusionCallbacksIS1N_NS1R_17LinearCombinationISI_fSI_fLNS_15FloatRoundStyleE2EEESH_S1Q_JEEENS4_5SM1004TMEM4LOAD26SM100_TMEM_LOAD_16dp128b8xES10_S1H_NS4_17SM75_U32x4_LDSM_NENS4_14SM90_TMA_STOREES1H_NS4_17SM90_U32x4_STSM_NENS4_39AutoVectorizingCopyWithAssumedAlignmentILi128EEEEEEvvEEEEvNT_6ParamsE --------------------------
	.section	.nv.shared._ZN7cutlass13device_kernelINS_4gemm6kernel13GemmUniversalIN4cute5tupleIJiiiiEEENS1_10collective13CollectiveMmaINS1_35MainloopSm100TmaUmmaWarpSpecializedILi8ELi2ELi4ENS5_IJNS4_1CILi1EEESB_SB_EEEEENS5_IJNSA_ILi64EEENSA_ILi128EEENSA_ILi32EEEEEENS_10tfloat32_tENS5_IJSB_llEEESI_NS5_IJlSB_lEEENS4_8TiledMMAINS4_8MMA_AtomIJNS4_17SM100_MMA_TF32_SSISI_SI_fLi64ELi128ELNS4_4UMMA5MajorE1ELSP_0ELNSO_7ScaleInE0ELSQ_0EEEEEENS4_6LayoutISC_NS5_IJNSA_ILi0EEESU_SU_EEEEENS5_IJNS4_10UnderscoreESX_SX_EEEEENS4_13SM90_TMA_LOADENS4_14ComposedLayoutINS4_7SwizzleILi2ELi5ELi2EEENS4_18smem_ptr_flag_bitsILi32EEENST_INS5_IJSG_NSA_ILi4EEEEEENS5_IJSB_SG_EEEEEEEvNS4_8identityES10_NS11_INS12_ILi3ELi4ELi3EEES15_NST_INS5_IJNSA_ILi8EEESG_EEENS5_IJSG_SB_EEEEEEEvS1B_EENS_8epilogue10collective18CollectiveEpilogueINS1J_23Sm100TmaWarpSpecializedILi4ELi2ELi16ELb1ELb0EEEJSH_NS5_IJNST_ISE_SB_EENST_ISG_SB_EEEEESI_SK_SI_SK_NS1J_6fusion15FusionCallbacksIS1N_NS1R_17LinearCombinationISI_fSI_fLNS_15FloatRoundStyleE2EEESH_S1Q_JEEENS4_5SM1004TMEM4LOAD26SM100_TMEM_LOAD_16dp128b8xES10_S1H_NS4_17SM75_U32x4_LDSM_NENS4_14SM90_TMA_STOREES1H_NS4_17SM90_U32x4_STSM_NENS4_39AutoVectorizingCopyWithAssumedAlignmentILi128EEEEEEvvEEEEvNT_6ParamsE,"aw",@nobits
	.sectionflags	@""
	.align	16
	.zero		1024


//--------------------- .nv.shared.reserved.0     --------------------------
	.section	.nv.shared.reserved.0,"aw",@nobits
	.weak		__nv_reservedSMEM_offset_0_alias
	.size		__nv_reservedSMEM_offset_0_alias, 0, 64
	.other		__nv_reservedSMEM_offset_0_alias,@"STO_CUDA_RESERVED_SHARED STV_DEFAULT"
__nv_reservedSMEM_offset_0_alias:
	.zero		0
.nv.shared.reserved.0:
	.zero		64
	.weak		__nv_reservedSMEM_tcgen05_partition
	.type		__nv_reservedSMEM_tcgen05_partition,@object
	.size		__nv_reservedSMEM_tcgen05_partition,(.L_0 - __nv_reservedSMEM_tcgen05_partition)
__nv_reservedSMEM_tcgen05_partition:
	.zero		32
.L_0:


//--------------------- .nv.global                --------------------------
	.section	.nv.global,"aw",@nobits
.nv.global:
	.type		_ZN40_INTERNAL_54fc0d8f_4_k_cu_7a424fe5_334604cute1_E,@object
	.size		_ZN40_INTERNAL_54fc0d8f_4_k_cu_7a424fe5_334604cute1_E,(_ZN40_INTERNAL_54fc0d8f_4_k_cu_7a424fe5_334604cuda3std3__45__cpo6cbeginE - _ZN40_INTERNAL_54fc0d8f_4_k_cu_7a424fe5_334604cute1_E)
_ZN40_INTERNAL_54fc0d8f_4_k_cu_7a424fe5_334604cute1_E:
	.zero		1
	.type		_ZN40_INTERNAL_54fc0d8f_4_k_cu_7a424fe5_334604cuda3std3__45__cpo6cbeginE,@object
	.size		_ZN40_INTERNAL_54fc0d8f_4_k_cu_7a424fe5_334604cuda3std3__45__cpo6cbeginE,(_ZN40_INTERNAL_54fc0d8f_4_k_cu_7a424fe5_334604cuda3std3__48in_placeE - _ZN40_INTERNAL_54fc0d8f_4_k_cu_7a424fe5_334604cuda3std3__45__cpo6cbeginE)
_ZN40_INTERNAL_54fc0d8f_4_k_cu_7a424fe5_334604cuda3std3__45__cpo6cbeginE:
	.zero		1
	.type		_ZN40_INTERNAL_54fc0d8f_4_k_cu_7a424fe5_334604cuda3std3__48in_placeE,@object
	.size		_ZN40_INTERNAL_54fc0d8f_4_k_cu_7a424fe5_334604cuda3std3__48in_placeE,(_ZN40_INTERNAL_54fc0d8f_4_k_cu_7a424fe5_334604cuda3std6ranges3__45__cpo9iter_moveE - _ZN40_INTERNAL_54fc0d8f_4_k_cu_7a424fe5_334604cuda3std3__48in_placeE)
_ZN40_INTERNAL_54fc0d8f_4_k_cu_7a424fe5_334604cuda3std3__48in_placeE:
	.zero		1
	.type		_ZN40_INTERNAL_54fc0d8f_4_k_cu_7a424fe5_334604cuda3std6ranges3__45__cpo9iter_moveE,@object
	.size		_ZN40_INTERNAL_54fc0d8f_4_k_cu_7a424fe5_334604cuda3std6ranges3__45__cpo9iter_moveE,(_ZN40_INTERNAL_54fc0d8f_4_k_cu_7a424fe5_334604cuda3std3__45__cpo5beginE - _ZN40_INTERNAL_54fc0d8f_4_k_cu_7a424fe5_334604cuda3std6ranges3__45__cpo9iter_moveE)
_ZN40_INTERNAL_54fc0d8f_4_k_cu_7a424fe5_334604cuda3std6ranges3__45__cpo9iter_moveE:
	.zero		1
	.type		_ZN40_INTERNAL_54fc0d8f_4_k_cu_7a424fe5_334604cuda3std3__45__cpo5beginE,@object
	.size		_ZN40_INTERNAL_54fc0d8f_4_k_cu_7a424fe5_334604cuda3std3__45__cpo5beginE,(_ZN40_INTERNAL_54fc0d8f_4_k_cu_7a424fe5_334604cuda3std3__442_GLOBAL__N__54fc0d8f_4_k_cu_7a424fe5_334606ignoreE - _ZN40_INTERNAL_54fc0d8f_4_k_cu_7a424fe5_334604cuda3std3__45__cpo5beginE)
_ZN40_INTERNAL_54fc0d8f_4_k_cu_7a424fe5_334604cuda3std3__45__cpo5beginE:
	.zero		1
	.type		_ZN40_INTERNAL_54fc0d8f_4_k_cu_7a424fe5_334604cuda3std3__442_GLOBAL__N__54fc0d8f_4_k_cu_7a424fe5_334606ignoreE,@object
	.size		_ZN40_INTERNAL_54fc0d8f_4_k_cu_7a424fe5_334604cuda3std3__442_GLOBAL__N__54fc0d8f_4_k_cu_7a424fe5_334606ignoreE,(_ZN40_INTERNAL_54fc0d8f_4_k_cu_7a424fe5_334604cute7productE - _ZN40_INTERNAL_54fc0d8f_4_k_cu_7a424fe5_334604cuda3std3__442_GLOBAL__N__54fc0d8f_4_k_cu_7a424fe5_334606ignoreE)
_ZN40_INTERNAL_54fc0d8f_4_k_cu_7a424fe5_334604cuda3std3__442_GLOBAL__N__54fc0d8f_4_k_cu_7a424fe5_334606ignoreE:
	.zero		1
	.type		_ZN40_INTERNAL_54fc0d8f_4_k_cu_7a424fe5_334604cute7productE,@object
	.size		_ZN40_INTERNAL_54fc0d8f_4_k_cu_7a424fe5_334604cute7productE,(_ZN40_INTERNAL_54fc0d8f_4_k_cu_7a424fe5_334604cuda3std3__45__cpo3endE - _ZN40_INTERNAL_54fc0d8f_4_k_cu_7a424fe5_334604cute7productE)
_ZN40_INTERNAL_54fc0d8f_4_k_cu_7a424fe5_334604cute7productE:
	.zero		1
	.type		_ZN40_INTERNAL_54fc0d8f_4_k_cu_7a424fe5_334604cuda3std3__45__cpo3endE,@object
	.size		_ZN40_INTERNAL_54fc0d8f_4_k_cu_7a424fe5_334604cuda3std3__45__cpo3endE,(_ZN40_INTERNAL_54fc0d8f_4_k_cu_7a424fe5_334604cuda3std3__419piecewise_constructE - _ZN40_INTERNAL_54fc0d8f_4_k_cu_7a424fe5_334604cuda3std3__45__cpo3endE)
_ZN40_INTERNAL_54fc0d8f_4_k_cu_7a424fe5_334604cuda3std3__45__cpo3endE:
	.zero		1
	.type		_ZN40_INTERNAL_54fc0d8f_4_k_cu_7a424fe5_334604cuda3std3__419piecewise_constructE,@object
	.size		_ZN40_INTERNAL_54fc0d8f_4_k_cu_7a424fe5_334604cuda3std3__419piecewise_constructE,(_ZN40_INTERNAL_54fc0d8f_4_k_cu_7a424fe5_334604cuda3std3__45__cpo4cendE - _ZN40_INTERNAL_54fc0d8f_4_k_cu_7a424fe5_334604cuda3std3__419piecewise_constructE)
_ZN40_INTERNAL_54fc0d8f_4_k_cu_7a424fe5_334604cuda3std3__419piecewise_constructE:
	.zero		1
	.type		_ZN40_INTERNAL_54fc0d8f_4_k_cu_7a424fe5_334604cuda3std3__45__cpo4cendE,@object
	.size		_ZN40_INTERNAL_54fc0d8f_4_k_cu_7a424fe5_334604cuda3std3__45__cpo4cendE,(_ZN40_INTERNAL_54fc0d8f_4_k_cu_7a424fe5_334604cuda3std6ranges3__45__cpo4swapE - _ZN40_INTERNAL_54fc0d8f_4_k_cu_7a424fe5_334604cuda3std3__45__cpo4cendE)
_ZN40_INTERNAL_54fc0d8f_4_k_cu_7a424fe5_334604cuda3std3__45__cpo4cendE:
	.zero		1
	.type		_ZN40_INTERNAL_54fc0d8f_4_k_cu_7a424fe5_334604cuda3std6ranges3__45__cpo4swapE,@object
	.size		_ZN40_INTERNAL_54fc0d8f_4_k_cu_7a424fe5_334604cuda3std6ranges3__45__cpo4swapE,(.L_10 - _ZN40_INTERNAL_54fc0d8f_4_k_cu_7a424fe5_334604cuda3std6ranges3__45__cpo4swapE)
_ZN40_INTERNAL_54fc0d8f_4_k_cu_7a424fe5_334604cuda3std6ranges3__45__cpo4swapE:
	.zero		1
.L_10:


//--------------------- .nv.constant0._ZN7cutlass13device_kernelINS_4gemm6kernel13GemmUniversalIN4cute5tupleIJiiiiEEENS1_10collective13CollectiveMmaINS1_35MainloopSm100TmaUmmaWarpSpecializedILi8ELi2ELi4ENS5_IJNS4_1CILi1EEESB_SB_EEEEENS5_IJNSA_ILi64EEENSA_ILi128EEENSA_ILi32EEEEEENS_10tfloat32_tENS5_IJSB_llEEESI_NS5_IJlSB_lEEENS4_8TiledMMAINS4_8MMA_AtomIJNS4_17SM100_MMA_TF32_SSISI_SI_fLi64ELi128ELNS4_4UMMA5MajorE1ELSP_0ELNSO_7ScaleInE0ELSQ_0EEEEEENS4_6LayoutISC_NS5_IJNSA_ILi0EEESU_SU_EEEEENS5_IJNS4_10UnderscoreESX_SX_EEEEENS4_13SM90_TMA_LOADENS4_14ComposedLayoutINS4_7SwizzleILi2ELi5ELi2EEENS4_18smem_ptr_flag_bitsILi32EEENST_INS5_IJSG_NSA_ILi4EEEEEENS5_IJSB_SG_EEEEEEEvNS4_8identityES10_NS11_INS12_ILi3ELi4ELi3EEES15_NST_INS5_IJNSA_ILi8EEESG_EEENS5_IJSG_SB_EEEEEEEvS1B_EENS_8epilogue10collective18CollectiveEpilogueINS1J_23Sm100TmaWarpSpecializedILi4ELi2ELi16ELb1ELb0EEEJSH_NS5_IJNST_ISE_SB_EENST_ISG_SB_EEEEESI_SK_SI_SK_NS1J_6fusion15FusionCallbacksIS1N_NS1R_17LinearCombinationISI_fSI_fLNS_15FloatRoundStyleE2EEESH_S1Q_JEEENS4_5SM1004TMEM4LOAD26SM100_TMEM_LOAD_16dp128b8xES10_S1H_NS4_17SM75_U32x4_LDSM_NENS4_14SM90_TMA_STOREES1H_NS4_17SM90_U32x4_STSM_NENS4_39AutoVectorizingCopyWithAssumedAlignmentILi128EEEEEEvvEEEEvNT_6ParamsE --------------------------
	.section	.nv.constant0._ZN7cutlass13device_kernelINS_4gemm6kernel13GemmUniversalIN4cute5tupleIJiiiiEEENS1_10collective13CollectiveMmaINS1_35MainloopSm100TmaUmmaWarpSpecializedILi8ELi2ELi4ENS5_IJNS4_1CILi1EEESB_SB_EEEEENS5_IJNSA_ILi64EEENSA_ILi128EEENSA_ILi32EEEEEENS_10tfloat32_tENS5_IJSB_llEEESI_NS5_IJlSB_lEEENS4_8TiledMMAINS4_8MMA_AtomIJNS4_17SM100_MMA_TF32_SSISI_SI_fLi64ELi128ELNS4_4UMMA5MajorE1ELSP_0ELNSO_7ScaleInE0ELSQ_0EEEEEENS4_6LayoutISC_NS5_IJNSA_ILi0EEESU_SU_EEEEENS5_IJNS4_10UnderscoreESX_SX_EEEEENS4_13SM90_TMA_LOADENS4_14ComposedLayoutINS4_7SwizzleILi2ELi5ELi2EEENS4_18smem_ptr_flag_bitsILi32EEENST_INS5_IJSG_NSA_ILi4EEEEEENS5_IJSB_SG_EEEEEEEvNS4_8identityES10_NS11_INS12_ILi3ELi4ELi3EEES15_NST_INS5_IJNSA_ILi8EEESG_EEENS5_IJSG_SB_EEEEEEEvS1B_EENS_8epilogue10collective18CollectiveEpilogueINS1J_23Sm100TmaWarpSpecializedILi4ELi2ELi16ELb1ELb0EEEJSH_NS5_IJNST_ISE_SB_EENST_ISG_SB_EEEEESI_SK_SI_SK_NS1J_6fusion15FusionCallbacksIS1N_NS1R_17LinearCombinationISI_fSI_fLNS_15FloatRoundStyleE2EEESH_S1Q_JEEENS4_5SM1004TMEM4LOAD26SM100_TMEM_LOAD_16dp128b8xES10_S1H_NS4_17SM75_U32x4_LDSM_NENS4_14SM90_TMA_STOREES1H_NS4_17SM90_U32x4_STSM_NENS4_39AutoVectorizingCopyWithAssumedAlignmentILi128EEEEEEvvEEEEvNT_6ParamsE,"a",@progbits
	.sectionflags	@""
	.align	4
.nv.constant0._ZN7cutlass13device_kernelINS_4gemm6kernel13GemmUniversalIN4cute5tupleIJiiiiEEENS1_10collective13CollectiveMmaINS1_35MainloopSm100TmaUmmaWarpSpecializedILi8ELi2ELi4ENS5_IJNS4_1CILi1EEESB_SB_EEEEENS5_IJNSA_ILi64EEENSA_ILi128EEENSA_ILi32EEEEEENS_10tfloat32_tENS5_IJSB_llEEESI_NS5_IJlSB_lEEENS4_8TiledMMAINS4_8MMA_AtomIJNS4_17SM100_MMA_TF32_SSISI_SI_fLi64ELi128ELNS4_4UMMA5MajorE1ELSP_0ELNSO_7ScaleInE0ELSQ_0EEEEEENS4_6LayoutISC_NS5_IJNSA_ILi0EEESU_SU_EEEEENS5_IJNS4_10UnderscoreESX_SX_EEEEENS4_13SM90_TMA_LOADENS4_14ComposedLayoutINS4_7SwizzleILi2ELi5ELi2EEENS4_18smem_ptr_flag_bitsILi32EEENST_INS5_IJSG_NSA_ILi4EEEEEENS5_IJSB_SG_EEEEEEEvNS4_8identityES10_NS11_INS12_ILi3ELi4ELi3EEES15_NST_INS5_IJNSA_ILi8EEESG_EEENS5_IJSG_SB_EEEEEEEvS1B_EENS_8epilogue10collective18CollectiveEpilogueINS1J_23Sm100TmaWarpSpecializedILi4ELi2ELi16ELb1ELb0EEEJSH_NS5_IJNST_ISE_SB_EENST_ISG_SB_EEEEESI_SK_SI_SK_NS1J_6fusion15FusionCallbacksIS1N_NS1R_17LinearCombinationISI_fSI_fLNS_15FloatRoundStyleE2EEESH_S1Q_JEEENS4_5SM1004TMEM4LOAD26SM100_TMEM_LOAD_16dp128b8xES10_S1H_NS4_17SM75_U32x4_LDSM_NENS4_14SM90_TMA_STOREES1H_NS4_17SM90_U32x4_STSM_NENS4_39AutoVectorizingCopyWithAssumedAlignmentILi128EEEEEEvvEEEEvNT_6ParamsE:
	.zero		2944


//--------------------- SYMBOLS --------------------------

	.type		.nv.reservedSmem.offset0,@object
	.size		.nv.reservedSmem.offset0,0x4
	.type		.nv.reservedSmem.cap,@object
	.size		.nv.reservedSmem.cap,0x4
	.type		__assertfail,@function
